# CuTe-DSL kernel — source=cudnn_frontend_dsl family=grouped_gemm_swiglu
# config = {"ab_dtype": "Float8E4M3FN", "sf_vec": 32, "d_dtype": "BFloat16", "vector_f32": true, "mma_mn": [128, 128], "cluster_mn": [2, 1]}


// ===== COMPILED SASS (sm_100a) =====

	.target	sm_100a

	.elftype	@"ET_EXEC"


//--------------------- .note.nv.tkinfo           --------------------------
	.section	.note.nv.tkinfo,"",@"SHT_NOTE"
	.sectionflags	@"SHF_NOTE_NV_TKINFO"
	.tkinfo
        /*0018*/ 	.word	0x00000081
        /*0030*/ 	.string	""
        /*0030*/ 	.string	"ptxas"
        /*0030*/ 	.string	"Cuda compilation tools, release 12.9, V12.9.83"
        /*0030*/ 	.string	"Build system must define TOOLS_VERSION_EXTENDED"
        /*0030*/ 	.string	"-O 3 -arch sm_100a "



//--------------------- .note.nv.cuver            --------------------------
	.section	.note.nv.cuver,"",@"SHT_NOTE"
	.sectionflags	@"SHF_NOTE_NV_CUVER"
        /*0018*/ 	.short	0x0001
        /*001a*/ 	.short	0x0064
        /*001c*/ 	.short	0x0001
        /*001e*/ 	.short	0x0000
        /*0020*/ 	.short	0x0001
        /*0022*/ 	.short	0x0000


//--------------------- .nv.info                  --------------------------
	.section	.nv.info,"",@"SHT_CUDA_INFO"
	.align	4


	//----- nvinfo : EIATTR_REGCOUNT
	.align		4
        /*0000*/ 	.byte	0x04, 0x2f
        /*0002*/ 	.short	(.L_4 - .L_3)
	.align		4
.L_3:
        /*0004*/ 	.word	index@(kernel_cutlass_kernel_cudnngrouped_gemmgrouped_gemm_swiglugrouped_gemm_swiglu_quantBlockScaledContiguousGroupedGemmKernel_object_at__TiledMMA_ThrLayoutVMNK11110000_PermutationMNK____MMAAt_0)
        /*0008*/ 	.word	0x00000085


	//----- nvinfo : EIATTR_FRAME_SIZE
	.align		4
.L_4:
        /*000c*/ 	.byte	0x04, 0x11
        /*000e*/ 	.short	(.L_6 - .L_5)
	.align		4
.L_5:
        /*0010*/ 	.word	index@($__internal_2_$__cuda_sm10x_tcgen05_guardrail_trap_unallocated_columns_being_dealloced)
        /*0014*/ 	.word	0x00000000


	//----- nvinfo : EIATTR_FRAME_SIZE
	.align		4
.L_6:
        /*0018*/ 	.byte	0x04, 0x11
        /*001a*/ 	.short	(.L_8 - .L_7)
	.align		4
.L_7:
        /*001c*/ 	.word	index@($__internal_1_$__cuda_sm10x_tcgen05_guardrail_trap_phase_invalid_during_alloc)
        /*0020*/ 	.word	0x00000000


	//----- nvinfo : EIATTR_FRAME_SIZE
	.align		4
.L_8:
        /*0024*/ 	.byte	0x04, 0x11
        /*0026*/ 	.short	(.L_10 - .L_9)
	.align		4
.L_9:
        /*0028*/ 	.word	index@($__internal_0_$__cuda_sm10x_tcgen05_guardrail_trap_col_being_dealloced_not_returned_by_alloc)
        /*002c*/ 	.word	0x00000000


	//----- nvinfo : EIATTR_FRAME_SIZE
	.align		4
.L_10:
        /*0030*/ 	.byte	0x04, 0x11
        /*0032*/ 	.short	(.L_12 - .L_11)
	.align		4
.L_11:
        /*0034*/ 	.word	index@(kernel_cutlass_kernel_cudnngrouped_gemmgrouped_gemm_swiglugrouped_gemm_swiglu_quantBlockScaledContiguousGroupedGemmKernel_object_at__TiledMMA_ThrLayoutVMNK11110000_PermutationMNK____MMAAt_0)
        /*0038*/ 	.word	0x00000000


	//----- nvinfo : EIATTR_MIN_STACK_SIZE
	.align		4
.L_12:
        /*003c*/ 	.byte	0x04, 0x12
        /*003e*/ 	.short	(.L_14 - .L_13)
	.align		4
.L_13:
        /*0040*/ 	.word	index@(kernel_cutlass_kernel_cudnngrouped_gemmgrouped_gemm_swiglugrouped_gemm_swiglu_quantBlockScaledContiguousGroupedGemmKernel_object_at__TiledMMA_ThrLayoutVMNK11110000_PermutationMNK____MMAAt_0)
        /*0044*/ 	.word	0x00000000
.L_14:


//--------------------- .nv.info.kernel_cutlass_kernel_cudnngrouped_gemmgrouped_gemm_swiglugrouped_gemm_swiglu_quantBlockScaledContiguousGroupedGemmKernel_object_at__TiledMMA_ThrLayoutVMNK11110000_PermutationMNK____MMAAt_0 --------------------------
	.section	.nv.info.kernel_cutlass_kernel_cudnngrouped_gemmgrouped_gemm_swiglugrouped_gemm_swiglu_quantBlockScaledContiguousGroupedGemmKernel_object_at__TiledMMA_ThrLayoutVMNK11110000_PermutationMNK____MMAAt_0,"",@"SHT_CUDA_INFO"
	.sectionflags	@""
	.align	4


	//----- nvinfo : EIATTR_CUDA_API_VERSION
	.align		4
        /*0000*/ 	.byte	0x04, 0x37
        /*0002*/ 	.short	(.L_16 - .L_15)
.L_15:
        /*0004*/ 	.word	0x00000081


	//----- nvinfo : EIATTR_KPARAM_INFO
	.align		4
.L_16:
        /*0008*/ 	.byte	0x04, 0x17
        /*000a*/ 	.short	(.L_18 - .L_17)
.L_17:
        /*000c*/ 	.word	0x00000000
        /*0010*/ 	.short	0x000f
        /*0012*/ 	.short	0x03f8
        /*0014*/ 	.byte	0x00, 0xf0, 0x31, 0x00


	//----- nvinfo : EIATTR_KPARAM_INFO
	.align		4
.L_18:
        /*0018*/ 	.byte	0x04, 0x17
        /*001a*/ 	.short	(.L_20 - .L_19)
.L_19:
        /*001c*/ 	.word	0x00000000
        /*0020*/ 	.short	0x000e
        /*0022*/ 	.short	0x03ec
        /*0024*/ 	.byte	0x00, 0xf0, 0x31, 0x00


	//----- nvinfo : EIATTR_KPARAM_INFO
	.align		4
.L_20:
        /*0028*/ 	.byte	0x04, 0x17
        /*002a*/ 	.short	(.L_22 - .L_21)
.L_21:
        /*002c*/ 	.word	0x00000000
        /*0030*/ 	.short	0x000d
        /*0032*/ 	.short	0x03e0
        /*0034*/ 	.byte	0x00, 0xf0, 0x31, 0x00


	//----- nvinfo : EIATTR_KPARAM_INFO
	.align		4
.L_22:
        /*0038*/ 	.byte	0x04, 0x17
        /*003a*/ 	.short	(.L_24 - .L_23)
.L_23:
        /*003c*/ 	.word	0x00000000
        /*0040*/ 	.short	0x000c
        /*0042*/ 	.short	0x03d8
        /*0044*/ 	.byte	0x00, 0xf0, 0x21, 0x00


	//----- nvinfo : EIATTR_KPARAM_INFO
	.align		4
.L_24:
        /*0048*/ 	.byte	0x04, 0x17
        /*004a*/ 	.short	(.L_26 - .L_25)
.L_25:
        /*004c*/ 	.word	0x00000000
        /*0050*/ 	.short	0x000b
        /*0052*/ 	.short	0x03d0
        /*0054*/ 	.byte	0x00, 0xf0, 0x21, 0x00


	//----- nvinfo : EIATTR_KPARAM_INFO
	.align		4
.L_26:
        /*0058*/ 	.byte	0x04, 0x17
        /*005a*/ 	.short	(.L_28 - .L_27)
.L_27:
        /*005c*/ 	.word	0x00000000
        /*0060*/ 	.short	0x000a
        /*0062*/ 	.short	0x03c8
        /*0064*/ 	.byte	0x00, 0xf0, 0x21, 0x00


	//----- nvinfo : EIATTR_KPARAM_INFO
	.align		4
.L_28:
        /*0068*/ 	.byte	0x04, 0x17
        /*006a*/ 	.short	(.L_30 - .L_29)
.L_29:
        /*006c*/ 	.word	0x00000000
        /*0070*/ 	.short	0x0009
        /*0072*/ 	.short	0x03c0
        /*0074*/ 	.byte	0x00, 0xf0, 0x21, 0x00


	//----- nvinfo : EIATTR_KPARAM_INFO
	.align		4
.L_30:
        /*0078*/ 	.byte	0x04, 0x17
        /*007a*/ 	.short	(.L_32 - .L_31)
.L_31:
        /*007c*/ 	.word	0x00000000
        /*0080*/ 	.short	0x0008
        /*0082*/ 	.short	0x0340
        /*0084*/ 	.byte	0x00, 0xf0, 0x01, 0x02


	//----- nvinfo : EIATTR_KPARAM_INFO
	.align		4
.L_32:
        /*0088*/ 	.byte	0x04, 0x17
        /*008a*/ 	.short	(.L_34 - .L_33)
.L_33:
        /*008c*/ 	.word	0x00000000
        /*0090*/ 	.short	0x0007
        /*0092*/ 	.short	0x02c0
        /*0094*/ 	.byte	0x00, 0xf0, 0x01, 0x02


	//----- nvinfo : EIATTR_KPARAM_INFO
	.align		4
.L_34:
        /*0098*/ 	.byte	0x04, 0x17
        /*009a*/ 	.short	(.L_36 - .L_35)
.L_35:
        /*009c*/ 	.word	0x00000000
        /*00a0*/ 	.short	0x0006
        /*00a2*/ 	.short	0x0240
        /*00a4*/ 	.byte	0x00, 0xf0, 0x01, 0x02


	//----- nvinfo : EIATTR_KPARAM_INFO
	.align		4
.L_36:
        /*00a8*/ 	.byte	0x04, 0x17
        /*00aa*/ 	.short	(.L_38 - .L_37)
.L_37:
        /*00ac*/ 	.word	0x00000000
        /*00b0*/ 	.short	0x0005
        /*00b2*/ 	.short	0x01c0
        /*00b4*/ 	.byte	0x00, 0xf0, 0x01, 0x02


	//----- nvinfo : EIATTR_KPARAM_INFO
	.align		4
.L_38:
        /*00b8*/ 	.byte	0x04, 0x17
        /*00ba*/ 	.short	(.L_40 - .L_39)
.L_39:
        /*00bc*/ 	.word	0x00000000
        /*00c0*/ 	.short	0x0004
        /*00c2*/ 	.short	0x0140
        /*00c4*/ 	.byte	0x00, 0xf0, 0x01, 0x02


	//----- nvinfo : EIATTR_KPARAM_INFO
	.align		4
.L_40:
        /*00c8*/ 	.byte	0x04, 0x17
        /*00ca*/ 	.short	(.L_42 - .L_41)
.L_41:
        /*00cc*/ 	.word	0x00000000
        /*00d0*/ 	.short	0x0003
        /*00d2*/ 	.short	0x00c0
        /*00d4*/ 	.byte	0x00, 0xf0, 0x01, 0x02


	//----- nvinfo : EIATTR_KPARAM_INFO
	.align		4
.L_42:
        /*00d8*/ 	.byte	0x04, 0x17
        /*00da*/ 	.short	(.L_44 - .L_43)
.L_43:
        /*00dc*/ 	.word	0x00000000
        /*00e0*/ 	.short	0x0002
        /*00e2*/ 	.short	0x0040
        /*00e4*/ 	.byte	0x00, 0xf0, 0x01, 0x02


	//----- nvinfo : EIATTR_KPARAM_INFO
	.align		4
.L_44:
        /*00e8*/ 	.byte	0x04, 0x17
        /*00ea*/ 	.short	(.L_46 - .L_45)
.L_45:
        /*00ec*/ 	.word	0x00000000
        /*00f0*/ 	.short	0x0001
        /*00f2*/ 	.short	0x000c
        /*00f4*/ 	.byte	0x00, 0xf0, 0x31, 0x00


	//----- nvinfo : EIATTR_KPARAM_INFO
	.align		4
.L_46:
        /*00f8*/ 	.byte	0x04, 0x17
        /*00fa*/ 	.short	(.L_48 - .L_47)
.L_47:
        /*00fc*/ 	.word	0x00000000
        /*0100*/ 	.short	0x0000
        /*0102*/ 	.short	0x0000
        /*0104*/ 	.byte	0x00, 0xf0, 0x31, 0x00


	//----- nvinfo : EIATTR_AT_ENTRY_FRAGMENTS
	.align		4
.L_48:
        /*0108*/ 	.byte	0x04, 0x4f
        /*010a*/ 	.short	(.L_50 - .L_49)


	//   ....[0]....
.L_49:
        /*010c*/ 	.word	0x00000004


	//----- nvinfo : EIATTR_RESERVED_SMEM_USED
	.align		4
.L_50:
        /*0110*/ 	.byte	0x01, 0x41
	.zero		2


	//----- nvinfo : EIATTR_SPARSE_MMA_MASK
	.align		4
        /*0114*/ 	.byte	0x03, 0x50
        /*0116*/ 	.short	0x0000


	//----- nvinfo : EIATTR_TCGEN05_1CTA_USED
	.align		4
        /*0118*/ 	.byte	0x01, 0x51
	.zero		2


	//----- nvinfo : EIATTR_MAXREG_COUNT
	.align		4
        /*011c*/ 	.byte	0x03, 0x1b
        /*011e*/ 	.short	0x00ff


	//----- nvinfo : EIATTR_NUM_BARRIERS
	.align		4
        /*0120*/ 	.byte	0x02, 0x4c
        /*0122*/ 	.byte	0x05
	.zero		1


	//----- nvinfo : EIATTR_INT_WARP_WIDE_INSTR_OFFSETS
	.align		4
        /*0124*/ 	.byte	0x04, 0x31
        /*0126*/ 	.short	(.L_52 - .L_51)


	//   ....[0]....
.L_51:
        /*0128*/ 	.word	0x000048b0


	//   ....[1]....
        /*012c*/ 	.word	0x000048f0


	//----- nvinfo : EIATTR_COOP_GROUP_MASK_REGIDS
	.align		4
.L_52:
        /*0130*/ 	.byte	0x04, 0x29
        /*0132*/ 	.short	(.L_54 - .L_53)


	//   ....[0]....
.L_53:
        /*0134*/ 	.word	0xffffffff


	//   ....[1]....
        /*0138*/ 	.word	0xffffffff


	//   ....[2]....
        /*013c*/ 	.word	0xffffffff


	//   ....[3]....
        /*0140*/ 	.word	0xffffffff


	//   ....[4]....
        /*0144*/ 	.word	0xffffffff


	//   ....[5]....
        /*0148*/ 	.word	0xffffffff


	//   ....[6]....
        /*014c*/ 	.word	0xffffffff


	//   ....[7]....
        /*0150*/ 	.word	0xffffffff


	//   ....[8]....
        /*0154*/ 	.word	0xffffffff


	//   ....[9]....
        /*0158*/ 	.word	0xffffffff


	//   ....[10]....
        /*015c*/ 	.word	0xffffffff


	//   ....[11]....
        /*0160*/ 	.word	0xffffffff


	//----- nvinfo : EIATTR_COOP_GROUP_INSTR_OFFSETS
	.align		4
.L_54:
        /*0164*/ 	.byte	0x04, 0x28
        /*0166*/ 	.short	(.L_56 - .L_55)


	//   ....[0]....
.L_55:
        /*0168*/ 	.word	0x00000140


	//   ....[1]....
        /*016c*/ 	.word	0x000004c0


	//   ....[2]....
        /*0170*/ 	.word	0x00000670


	//   ....[3]....
        /*0174*/ 	.word	0x00000830


	//   ....[4]....
        /*0178*/ 	.word	0x00000be0


	//   ....[5]....
        /*017c*/ 	.word	0x00000e40


	//   ....[6]....
        /*0180*/ 	.word	0x00000ea0


	//   ....[7]....
        /*0184*/ 	.word	0x000027b0


	//   ....[8]....
        /*0188*/ 	.word	0x00002a70


	//   ....[9]....
        /*018c*/ 	.word	0x00004490


	//   ....[10]....
        /*0190*/ 	.word	0x00004750


	//   ....[11]....
        /*0194*/ 	.word	0x000049a0


	//----- nvinfo : EIATTR_VRC_CTA_INIT_COUNT
	.align		4
.L_56:
        /*0198*/ 	.byte	0x02, 0x4a
        /*019a*/ 	.byte	0x80
	.zero		1


	//----- nvinfo : EIATTR_MBARRIER_INSTR_OFFSETS
	.align		4
        /*019c*/ 	.byte	0x04, 0x39
        /*019e*/ 	.short	(.L_58 - .L_57)


	//   ....[0]....
.L_57:
        /*01a0*/ 	.word	0x000003b0
        /*01a4*/ 	.word	0x000000ff
        /*01a8*/ 	.word	0x00000000
        /*01ac*/ 	.short	0x0100
        /*01ae*/ 	.byte	0x05
	.zero		1


	//   ....[1]....
        /*01b0*/ 	.word	0x000003c0
        /*01b4*/ 	.word	0x000000ff
        /*01b8*/ 	.word	0x00000008
        /*01bc*/ 	.short	0x0100
        /*01be*/ 	.byte	0x05
	.zero		1


	//   ....[2]....
        /*01c0*/ 	.word	0x000003d0
        /*01c4*/ 	.word	0x000000ff
        /*01c8*/ 	.word	0x00000010
        /*01cc*/ 	.short	0x0100
        /*01ce*/ 	.byte	0x05
	.zero		1


	//   ....[3]....
        /*01d0*/ 	.word	0x000003e0
        /*01d4*/ 	.word	0x000000ff
        /*01d8*/ 	.word	0x00000018
        /*01dc*/ 	.short	0x0100
        /*01de*/ 	.byte	0x05
	.zero		1


	//   ....[4]....
        /*01e0*/ 	.word	0x000003f0
        /*01e4*/ 	.word	0x000000ff
        /*01e8*/ 	.word	0x00000020
        /*01ec*/ 	.short	0x0100
        /*01ee*/ 	.byte	0x05
	.zero		1


	//   ....[5]....
        /*01f0*/ 	.word	0x00000400
        /*01f4*/ 	.word	0x000000ff
        /*01f8*/ 	.word	0x00000028
        /*01fc*/ 	.short	0x0100
        /*01fe*/ 	.byte	0x05
	.zero		1


	//   ....[6]....
        /*0200*/ 	.word	0x00000410
        /*0204*/ 	.word	0x000000ff
        /*0208*/ 	.word	0x00000030
        /*020c*/ 	.short	0x0100
        /*020e*/ 	.byte	0x05
	.zero		1


	//   ....[7]....
        /*0210*/ 	.word	0x00000420
        /*0214*/ 	.word	0x000000ff
        /*0218*/ 	.word	0x00000038
        /*021c*/ 	.short	0x0100
        /*021e*/ 	.byte	0x05
	.zero		1


	//   ....[8]....
        /*0220*/ 	.word	0x00000430
        /*0224*/ 	.word	0x000000ff
        /*0228*/ 	.word	0x00000040
        /*022c*/ 	.short	0x0100
        /*022e*/ 	.byte	0x05
	.zero		1


	//   ....[9]....
        /*0230*/ 	.word	0x00000440
        /*0234*/ 	.word	0x000000ff
        /*0238*/ 	.word	0x00000048
        /*023c*/ 	.short	0x0100
        /*023e*/ 	.byte	0x05
	.zero		1


	//   ....[10]....
        /*0240*/ 	.word	0x00000450
        /*0244*/ 	.word	0x000000ff
        /*0248*/ 	.word	0x00000050
        /*024c*/ 	.short	0x0100
        /*024e*/ 	.byte	0x05
	.zero		1


	//   ....[11]....
        /*0250*/ 	.word	0x00000460
        /*0254*/ 	.word	0x000000ff
        /*0258*/ 	.word	0x00000058
        /*025c*/ 	.short	0x0100
        /*025e*/ 	.byte	0x05
	.zero		1


	//   ....[12]....
        /*0260*/ 	.word	0x000005e0
        /*0264*/ 	.word	0x000000ff
        /*0268*/ 	.word	0x00000060
        /*026c*/ 	.short	0x0100
        /*026e*/ 	.byte	0x06
	.zero		1


	//   ....[13]....
        /*0270*/ 	.word	0x000005f0
        /*0274*/ 	.word	0x000000ff
        /*0278*/ 	.word	0x00000068
        /*027c*/ 	.short	0x0100
        /*027e*/ 	.byte	0x06
	.zero		1


	//   ....[14]....
        /*0280*/ 	.word	0x00000600
        /*0284*/ 	.word	0x000000ff
        /*0288*/ 	.word	0x00000070
        /*028c*/ 	.short	0x0100
        /*028e*/ 	.byte	0x06
	.zero		1


	//   ....[15]....
        /*0290*/ 	.word	0x00000610
        /*0294*/ 	.word	0x000000ff
        /*0298*/ 	.word	0x00000078
        /*029c*/ 	.short	0x0100
        /*029e*/ 	.byte	0x06
	.zero		1


	//   ....[16]....
        /*02a0*/ 	.word	0x00000790
        /*02a4*/ 	.word	0x000000ff
        /*02a8*/ 	.word	0x00000080
        /*02ac*/ 	.short	0x0100
        /*02ae*/ 	.byte	0x06
	.zero		1


	//   ....[17]....
        /*02b0*/ 	.word	0x000007a0
        /*02b4*/ 	.word	0x000000ff
        /*02b8*/ 	.word	0x00000088
        /*02bc*/ 	.short	0x0100
        /*02be*/ 	.byte	0x06
	.zero		1


	//   ....[18]....
        /*02c0*/ 	.word	0x000007b0
        /*02c4*/ 	.word	0x000000ff
        /*02c8*/ 	.word	0x00000090
        /*02cc*/ 	.short	0x0100
        /*02ce*/ 	.byte	0x06
	.zero		1


	//   ....[19]....
        /*02d0*/ 	.word	0x000007c0
        /*02d4*/ 	.word	0x000000ff
        /*02d8*/ 	.word	0x00000098
        /*02dc*/ 	.short	0x0100
        /*02de*/ 	.byte	0x06
	.zero		1


	//   ....[20]....
        /*02e0*/ 	.word	0x00000f00
        /*02e4*/ 	.word	0x0000000e
        /*02e8*/ 	.word	0x00000090
        /*02ec*/ 	.short	0x010a
        /*02ee*/ 	.byte	0xff
	.zero		1


	//   ....[21]....
        /*02f0*/ 	.word	0x00000fe0
        /*02f4*/ 	.word	0x0000000e
        /*02f8*/ 	.word	0x00000080
        /*02fc*/ 	.short	0x0101
        /*02fe*/ 	.byte	0xff
	.zero		1


	//   ....[22]....
        /*0300*/ 	.word	0x00001210
        /*0304*/ 	.word	0x00000002
        /*0308*/ 	.word	0x00000090
        /*030c*/ 	.short	0x010a
        /*030e*/ 	.byte	0xff
	.zero		1


	//   ....[23]....
        /*0310*/ 	.word	0x00001330
        /*0314*/ 	.word	0x00000002
        /*0318*/ 	.word	0x00000080
        /*031c*/ 	.short	0x0101
        /*031e*/ 	.byte	0xff
	.zero		1


	//   ....[24]....
        /*0320*/ 	.word	0x00001340
        /*0324*/ 	.word	0x00000003
        /*0328*/ 	.word	0x00000090
        /*032c*/ 	.short	0x010a
        /*032e*/ 	.byte	0xff
	.zero		1


	//   ....[25]....
        /*0330*/ 	.word	0x000013a0
        /*0334*/ 	.word	0x000000ff
        /*0338*/ 	.word	0x00000080
        /*033c*/ 	.short	0x010a
        /*033e*/ 	.byte	0x20
	.zero		1


	//   ....[26]....
        /*0340*/ 	.word	0x00001420
        /*0344*/ 	.word	0x000000ff
        /*0348*/ 	.word	0x00000090
        /*034c*/ 	.short	0x0101
        /*034e*/ 	.byte	0x20
	.zero		1


	//   ....[27]....
        /*0350*/ 	.word	0x00001550
        /*0354*/ 	.word	0x000000ff
        /*0358*/ 	.word	0x00000030
        /*035c*/ 	.short	0x010a
        /*035e*/ 	.byte	0x05
	.zero		1


	//   ....[28]....
        /*0360*/ 	.word	0x00001730
        /*0364*/ 	.word	0x000000ff
        /*0368*/ 	.word	0x00000030
        /*036c*/ 	.short	0x010a
        /*036e*/ 	.byte	0x05
	.zero		1


	//   ....[29]....
        /*0370*/ 	.word	0x00001890
        /*0374*/ 	.word	0x000000ff
        /*0378*/ 	.word	0x00000030
        /*037c*/ 	.short	0x010a
        /*037e*/ 	.byte	0x1f
	.zero		1


	//   ....[30]....
        /*0380*/ 	.word	0x000018e0
        /*0384*/ 	.word	0x00000003
        /*0388*/ 	.word	0x00000080
        /*038c*/ 	.short	0x010a
        /*038e*/ 	.byte	0xff
	.zero		1


	//   ....[31]....
        /*0390*/ 	.word	0x00001970
        /*0394*/ 	.word	0x00000003
        /*0398*/ 	.word	0x00000090
        /*039c*/ 	.short	0x0101
        /*039e*/ 	.byte	0xff
	.zero		1


	//   ....[32]....
        /*03a0*/ 	.word	0x00001b60
        /*03a4*/ 	.word	0x000000ff
        /*03a8*/ 	.word	0x00000030
        /*03ac*/ 	.short	0x010a
        /*03ae*/ 	.byte	0x05
	.zero		1


	//   ....[33]....
        /*03b0*/ 	.word	0x00001c20
        /*03b4*/ 	.word	0x000000ff
        /*03b8*/ 	.word	0x00000080
        /*03bc*/ 	.short	0x010a
        /*03be*/ 	.byte	0x0c
	.zero		1


	//   ....[34]....
        /*03c0*/ 	.word	0x00001cb0
        /*03c4*/ 	.word	0x000000ff
        /*03c8*/ 	.word	0x00000090
        /*03cc*/ 	.short	0x0101
        /*03ce*/ 	.byte	0x0c
	.zero		1


	//   ....[35]....
        /*03d0*/ 	.word	0x00002120
        /*03d4*/ 	.word	0x000000ff
        /*03d8*/ 	.word	0x00000000
        /*03dc*/ 	.short	0x010a
        /*03de*/ 	.byte	0x10
	.zero		1


	//   ....[36]....
        /*03e0*/ 	.word	0x00002130
        /*03e4*/ 	.word	0x000000ff
        /*03e8*/ 	.word	0x00000070
        /*03ec*/ 	.short	0x010a
        /*03ee*/ 	.byte	0x12
	.zero		1


	//   ....[37]....
        /*03f0*/ 	.word	0x00002150
        /*03f4*/ 	.word	0x000000ff
        /*03f8*/ 	.word	0x00000070
        /*03fc*/ 	.short	0x010a
        /*03fe*/ 	.byte	0x12
	.zero		1


	//   ....[38]....
        /*0400*/ 	.word	0x00002370
        /*0404*/ 	.word	0x000000ff
        /*0408*/ 	.word	0x00000000
        /*040c*/ 	.short	0x010a
        /*040e*/ 	.byte	0x0d
	.zero		1


	//   ....[39]....
        /*0410*/ 	.word	0x000024c0
        /*0414*/ 	.word	0x000000ff
        /*0418*/ 	.word	0x00000000
        /*041c*/ 	.short	0x010a
        /*041e*/ 	.byte	0x10
	.zero		1


	//   ....[40]....
        /*0420*/ 	.word	0x000025b0
        /*0424*/ 	.word	0x000000ff
        /*0428*/ 	.word	0x00000070
        /*042c*/ 	.short	0x010a
        /*042e*/ 	.byte	0x10
	.zero		1


	//   ....[41]....
        /*0430*/ 	.word	0x000025c0
        /*0434*/ 	.word	0x00000003
        /*0438*/ 	.word	0x00000080
        /*043c*/ 	.short	0x010a
        /*043e*/ 	.byte	0xff
	.zero		1


	//   ....[42]....
        /*0440*/ 	.word	0x00002670
        /*0444*/ 	.word	0x00000003
        /*0448*/ 	.word	0x00000090
        /*044c*/ 	.short	0x0101
        /*044e*/ 	.byte	0xff
	.zero		1


	//   ....[43]....
        /*0450*/ 	.word	0x00002740
        /*0454*/ 	.word	0x00000002
        /*0458*/ 	.word	0x00000070
        /*045c*/ 	.short	0x010a
        /*045e*/ 	.byte	0xff
	.zero		1


	//   ....[44]....
        /*0460*/ 	.word	0x00002ae0
        /*0464*/ 	.word	0x00000057
        /*0468*/ 	.word	0x00000080
        /*046c*/ 	.short	0x010a
        /*046e*/ 	.byte	0xff
	.zero		1


	//   ....[45]....
        /*0470*/ 	.word	0x00002b40
        /*0474*/ 	.word	0x00000057
        /*0478*/ 	.word	0x00000090
        /*047c*/ 	.short	0x0101
        /*047e*/ 	.byte	0xff
	.zero		1


	//   ....[46]....
        /*0480*/ 	.word	0x00002f80
        /*0484*/ 	.word	0x0000007e
        /*0488*/ 	.word	0x00000060
        /*048c*/ 	.short	0x010a
        /*048e*/ 	.byte	0xff
	.zero		1


	//   ....[47]....
        /*0490*/ 	.word	0x00004440
        /*0494*/ 	.word	0x0000007e
        /*0498*/ 	.word	0x00000070
        /*049c*/ 	.short	0x0101
        /*049e*/ 	.byte	0xff
	.zero		1


	//   ....[48]....
        /*04a0*/ 	.word	0x00004450
        /*04a4*/ 	.word	0x00000003
        /*04a8*/ 	.word	0x00000080
        /*04ac*/ 	.short	0x010a
        /*04ae*/ 	.byte	0xff
	.zero		1


	//   ....[49]....
        /*04b0*/ 	.word	0x00004510
        /*04b4*/ 	.word	0x00000003
        /*04b8*/ 	.word	0x00000090
        /*04bc*/ 	.short	0x0101
        /*04be*/ 	.byte	0xff
	.zero		1


	//   ....[50]....
        /*04c0*/ 	.word	0x000049f0
        /*04c4*/ 	.word	0x0000000e
        /*04c8*/ 	.word	0x00000090
        /*04cc*/ 	.short	0x010a
        /*04ce*/ 	.byte	0xff
	.zero		1


	//   ....[51]....
        /*04d0*/ 	.word	0x00004a50
        /*04d4*/ 	.word	0x00000002
        /*04d8*/ 	.word	0x00000090
        /*04dc*/ 	.short	0x010a
        /*04de*/ 	.byte	0xff
	.zero		1


	//   ....[52]....
        /*04e0*/ 	.word	0x00004ab0
        /*04e4*/ 	.word	0x00000003
        /*04e8*/ 	.word	0x00000090
        /*04ec*/ 	.short	0x010a
        /*04ee*/ 	.byte	0xff
	.zero		1


	//   ....[53]....
        /*04f0*/ 	.word	0x00004b10
        /*04f4*/ 	.word	0x00000000
        /*04f8*/ 	.word	0x00000080
        /*04fc*/ 	.short	0x010a
        /*04fe*/ 	.byte	0xff
	.zero		1


	//   ....[54]....
        /*0500*/ 	.word	0x00004b90
        /*0504*/ 	.word	0x00000003
        /*0508*/ 	.word	0x00000030
        /*050c*/ 	.short	0x010a
        /*050e*/ 	.byte	0xff
	.zero		1


	//   ....[55]....
        /*0510*/ 	.word	0x00004bf0
        /*0514*/ 	.word	0x00000003
        /*0518*/ 	.word	0x00000080
        /*051c*/ 	.short	0x010a
        /*051e*/ 	.byte	0xff
	.zero		1


	//   ....[56]....
        /*0520*/ 	.word	0x00004c70
        /*0524*/ 	.word	0x00000000
        /*0528*/ 	.word	0x00000030
        /*052c*/ 	.short	0x010a
        /*052e*/ 	.byte	0xff
	.zero		1


	//   ....[57]....
        /*0530*/ 	.word	0x00004cd0
        /*0534*/ 	.word	0x00000000
        /*0538*/ 	.word	0x00000080
        /*053c*/ 	.short	0x010a
        /*053e*/ 	.byte	0xff
	.zero		1


	//   ....[58]....
        /*0540*/ 	.word	0x00004d50
        /*0544*/ 	.word	0x00000002
        /*0548*/ 	.word	0x00000070
        /*054c*/ 	.short	0x010a
        /*054e*/ 	.byte	0xff
	.zero		1


	//   ....[59]....
        /*0550*/ 	.word	0x00004dd0
        /*0554*/ 	.word	0x00000002
        /*0558*/ 	.word	0x00000000
        /*055c*/ 	.short	0x010a
        /*055e*/ 	.byte	0xff
	.zero		1


	//   ....[60]....
        /*0560*/ 	.word	0x00004e40
        /*0564*/ 	.word	0x00000003
        /*0568*/ 	.word	0x00000080
        /*056c*/ 	.short	0x010a
        /*056e*/ 	.byte	0xff
	.zero		1


	//   ....[61]....
        /*0570*/ 	.word	0x00004ea0
        /*0574*/ 	.word	0x00000002
        /*0578*/ 	.word	0x00000070
        /*057c*/ 	.short	0x010a
        /*057e*/ 	.byte	0xff
	.zero		1


	//   ....[62]....
        /*0580*/ 	.word	0x00004ef0
        /*0584*/ 	.word	0x00000057
        /*0588*/ 	.word	0x00000080
        /*058c*/ 	.short	0x010a
        /*058e*/ 	.byte	0xff
	.zero		1


	//   ....[63]....
        /*0590*/ 	.word	0x00004f50
        /*0594*/ 	.word	0x0000007e
        /*0598*/ 	.word	0x00000060
        /*059c*/ 	.short	0x010a
        /*059e*/ 	.byte	0xff
	.zero		1


	//   ....[64]....
        /*05a0*/ 	.word	0x00004fc0
        /*05a4*/ 	.word	0x00000003
        /*05a8*/ 	.word	0x00000080
        /*05ac*/ 	.short	0x010a
        /*05ae*/ 	.byte	0xff
	.zero		1


	//----- nvinfo : EIATTR_NUM_MBARRIERS
	.align		4
.L_58:
        /*05b0*/ 	.byte	0x03, 0x38
        /*05b2*/ 	.short	0x0014


	//----- nvinfo : EIATTR_EXIT_INSTR_OFFSETS
	.align		4
        /*05b4*/ 	.byte	0x04, 0x1c
        /*05b6*/ 	.short	(.L_60 - .L_59)


	//   ....[0]....
.L_59:
        /*05b8*/ 	.word	0x00002770


	//   ....[1]....
        /*05bc*/ 	.word	0x000049d0


	//----- nvinfo : EIATTR_MAX_THREADS
	.align		4
.L_60:
        /*05c0*/ 	.byte	0x04, 0x05
        /*05c2*/ 	.short	(.L_62 - .L_61)
.L_61:
        /*05c4*/ 	.word	0x000000e0
        /*05c8*/ 	.word	0x00000001
        /*05cc*/ 	.word	0x00000001


	//----- nvinfo : EIATTR_CRS_STACK_SIZE
	.align		4
.L_62:
        /*05d0*/ 	.byte	0x04, 0x1e
        /*05d2*/ 	.short	(.L_64 - .L_63)
.L_63:
        /*05d4*/ 	.word	0x00000000


	//----- nvinfo : EIATTR_CBANK_PARAM_SIZE
	.align		4
.L_64:
        /*05d8*/ 	.byte	0x03, 0x19
        /*05da*/ 	.short	0x0404


	//----- nvinfo : EIATTR_PARAM_CBANK
	.align		4
        /*05dc*/ 	.byte	0x04, 0x0a
        /*05de*/ 	.short	(.L_66 - .L_65)
	.align		4
.L_65:
        /*05e0*/ 	.word	index@(.nv.constant0.kernel_cutlass_kernel_cudnngrouped_gemmgrouped_gemm_swiglugrouped_gemm_swiglu_quantBlockScaledContiguousGroupedGemmKernel_object_at__TiledMMA_ThrLayoutVMNK11110000_PermutationMNK____MMAAt_0)
        /*05e4*/ 	.short	0x0380
        /*05e6*/ 	.short	0x0404


	//----- nvinfo : EIATTR_SW_WAR
	.align		4
.L_66:
        /*05e8*/ 	.byte	0x04, 0x36
        /*05ea*/ 	.short	(.L_68 - .L_67)
.L_67:
        /*05ec*/ 	.word	0x00000008
.L_68:


//--------------------- .nv.compat                --------------------------
	.section	.nv.compat,"",@"SHT_CUDA_COMPAT_INFO"
	.align	4
        /*0000*/ 	.byte	0x02, 0x02, 0x02, 0x00, 0x02, 0x05, 0x05, 0x00, 0x02, 0x03, 0x01, 0x00, 0x02, 0x06, 0x01, 0x00


//--------------------- .nv.callgraph             --------------------------
	.section	.nv.callgraph,"",@"SHT_CUDA_CALLGRAPH"
	.align	4
	.sectionentsize	8
	.align		4
        /*0000*/ 	.word	0x00000000
	.align		4
        /*0004*/ 	.word	0xffffffff
	.align		4
        /*0008*/ 	.word	0x00000000
	.align		4
        /*000c*/ 	.word	0xfffffffe
	.align		4
        /*0010*/ 	.word	0x00000000
	.align		4
        /*0014*/ 	.word	0xfffffffd
	.align		4
        /*0018*/ 	.word	0x00000000
	.align		4
        /*001c*/ 	.word	0xfffffffc


//--------------------- .text.kernel_cutlass_kernel_cudnngrouped_gemmgrouped_gemm_swiglugrouped_gemm_swiglu_quantBlockScaledContiguousGroupedGemmKernel_object_at__TiledMMA_ThrLayoutVMNK11110000_PermutationMNK____MMAAt_0 --------------------------
	.section	.text.kernel_cutlass_kernel_cudnngrouped_gemmgrouped_gemm_swiglugrouped_gemm_swiglu_quantBlockScaledContiguousGroupedGemmKernel_object_at__TiledMMA_ThrLayoutVMNK11110000_PermutationMNK____MMAAt_0,"ax",@progbits
	.align	128
        .global         kernel_cutlass_kernel_cudnngrouped_gemmgrouped_gemm_swiglugrouped_gemm_swiglu_quantBlockScaledContiguousGroupedGemmKernel_object_at__TiledMMA_ThrLayoutVMNK11110000_PermutationMNK____MMAAt_0
        .type           kernel_cutlass_kernel_cudnngrouped_gemmgrouped_gemm_swiglugrouped_gemm_swiglu_quantBlockScaledContiguousGroupedGemmKernel_object_at__TiledMMA_ThrLayoutVMNK11110000_PermutationMNK____MMAAt_0,@function
        .size           kernel_cutlass_kernel_cudnngrouped_gemmgrouped_gemm_swiglugrouped_gemm_swiglu_quantBlockScaledContiguousGroupedGemmKernel_object_at__TiledMMA_ThrLayoutVMNK11110000_PermutationMNK____MMAAt_0,(.L_x_96 - kernel_cutlass_kernel_cudnngrouped_gemmgrouped_gemm_swiglugrouped_gemm_swiglu_quantBlockScaledContiguousGroupedGemmKernel_object_at__TiledMMA_ThrLayoutVMNK11110000_PermutationMNK____MMAAt_0)
        .other          kernel_cutlass_kernel_cudnngrouped_gemmgrouped_gemm_swiglugrouped_gemm_swiglu_quantBlockScaledContiguousGroupedGemmKernel_object_at__TiledMMA_ThrLayoutVMNK11110000_PermutationMNK____MMAAt_0,@"STO_CUDA_ENTRY STV_DEFAULT"
kernel_cutlass_kernel_cudnngrouped_gemmgrouped_gemm_swiglugrouped_gemm_swiglu_quantBlockScaledContiguousGroupedGemmKernel_object_at__TiledMMA_ThrLayoutVMNK11110000_PermutationMNK____MMAAt_0:
.text.kernel_cutlass_kernel_cudnngrouped_gemmgrouped_gemm_swiglugrouped_gemm_swiglu_quantBlockScaledContiguousGroupedGemmKernel_object_at__TiledMMA_ThrLayoutVMNK11110000_PermutationMNK____MMAAt_0:
[----:B------:R-:W1:Y:S01]  /*0000*/  LDC R1, c[0x0][0x37c] ;  /* 0x0000df00ff017b82 */ /* 0x000e620000000800 */
[----:B------:R-:W2:Y:S01]  /*0010*/  S2R R3, SR_TID.Y ;  /* 0x0000000000037919 */ /* 0x000ea20000002200 */
[----:B------:R-:W3:Y:S06]  /*0020*/  LDCU UR4, c[0x0][0x360] ;  /* 0x00006c00ff0477ac */ /* 0x000eec0008000800 */
[----:B------:R-:W4:Y:S01]  /*0030*/  S2UR UR32, SR_CgaCtaId ;  /* 0x00000000002079c3 */ /* 0x000f220000008800 */
[----:B------:R-:W2:Y:S01]  /*0040*/  S2R R0, SR_TID.Z ;  /* 0x0000000000007919 */ /* 0x000ea20000002300 */
[----:B------:R-:W2:Y:S01]  /*0050*/  LDCU UR5, c[0x0][0x364] ;  /* 0x00006c80ff0577ac */ /* 0x000ea20008000800 */
[----:B------:R-:W3:Y:S01]  /*0060*/  S2R R104, SR_TID.X ;  /* 0x0000000000687919 */ /* 0x000ee20000002100 */
[----:B------:R-:W5:Y:S01]  /*0070*/  LDCU.U8 UR6, c[0x0][0x382] ;  /* 0x00007040ff0677ac */ /* 0x000f620008000000 */
[----:B------:R-:W-:Y:S01]  /*0080*/  UMOV UR14, 0x1 ;  /* 0x00000001000e7882 */ /* 0x000fe20000000000 */
[----:B----4-:R-:W-:-:S02]  /*0090*/  ULEA.HI UR15, UR32, UR32, URZ, 0x1 ;  /* 0x00000020200f7291 */ /* 0x010fc4000f8f08ff */
[----:B-----5:R-:W-:Y:S02]  /*00a0*/  ULOP3.LUT UR6, UR6, 0x1, URZ, 0xc0, !UPT ;  /* 0x0000000106067892 */ /* 0x020fe4000f8ec0ff */
[----:B------:R-:W-:Y:S02]  /*00b0*/  ULOP3.LUT UR15, UR15, 0xfffffffe, URZ, 0xc0, !UPT ;  /* 0xfffffffe0f0f7892 */ /* 0x000fe4000f8ec0ff */
[----:B------:R-:W-:Y:S02]  /*00c0*/  UISETP.NE.U32.AND UP6, UPT, UR6, 0x1, UPT ;  /* 0x000000010600788c */ /* 0x000fe4000bfc5070 */
[----:B------:R-:W-:Y:S01]  /*00d0*/  UIADD3 UR15, UPT, UPT, -UR15, UR32, URZ ;  /* 0x000000200f0f7290 */ /* 0x000fe2000fffe1ff */
[----:B--2---:R-:W-:Y:S01]  /*00e0*/  IMAD R3, R0, UR5, R3 ;  /* 0x0000000500037c24 */ /* 0x004fe2000f8e0203 */
[----:B------:R-:W2:Y:S03]  /*00f0*/  LDCU UR5, c[0x0][0x36c] ;  /* 0x00006d80ff0577ac */ /* 0x000ea60008000800 */
[----:B---3--:R-:W-:Y:S01]  /*0100*/  IMAD R124, R3, UR4, R104 ;  /* 0x00000004037c7c24 */ /* 0x008fe2000f8e0268 */
[----:B------:R-:W3:Y:S04]  /*0110*/  LDCU.U8 UR4, c[0x0][0x381] ;  /* 0x00007020ff0477ac */ /* 0x000ee80008000000 */
[----:B------:R-:W-:Y:S01]  /*0120*/  SHF.R.U32.HI R124, RZ, 0x5, R124 ;  /* 0x00000005ff7c7819 */ /* 0x000fe2000001167c */
[----:B------:R-:W-:-:S05]  /*0130*/  USHF.L.U32 UR21, UR14, UR15, URZ ;  /* 0x0000000f0e157299 */ /* 0x000fca00080006ff */
[----:B------:R-:W4:Y:S01]  /*0140*/  SHFL.IDX PT, R124, R124, RZ, 0x1f ;  /* 0x00001fff7c7c7589 */ /* 0x000f2200000e0000 */
[----:B--2---:R-:W-:Y:S02]  /*0150*/  UISETP.EQ.U32.AND UP4, UPT, UR5, 0x1, UPT ;  /* 0x000000010500788c */ /* 0x004fe4000bf82070 */
[----:B---3--:R-:W-:-:S04]  /*0160*/  ULOP3.LUT UR4, UR4, 0x1, URZ, 0xc0, !UPT ;  /* 0x0000000104047892 */ /* 0x008fc8000f8ec0ff */
[----:B------:R-:W-:Y:S01]  /*0170*/  UISETP.NE.U32.AND UP5, UPT, UR4, 0x1, UPT ;  /* 0x000000010400788c */ /* 0x000fe2000bfa5070 */
[C---:B----4-:R-:W-:Y:S02]  /*0180*/  ISETP.NE.AND P1, PT, R124.reuse, 0x5, PT ;  /* 0x000000057c00780c */ /* 0x050fe40003f25270 */
[----:B------:R-:W-:-:S11]  /*0190*/  ISETP.NE.AND P0, PT, R124, RZ, PT ;  /* 0x000000ff7c00720c */ /* 0x000fd60003f05270 */
[----:B-1----:R-:W-:Y:S05]  /*01a0*/  @P1 BRA `(.L_x_0) ;  /* 0x0000000000501947 */ /* 0x002fea0003800000 */
[----:B------:R-:W1:Y:S02]  /*01b0*/  LDCU.64 UR4, c[0x0][0x348] ;  /* 0x00006900ff0477ac */ /* 0x000e640008000a00 */
[----:B-1----:R-:W-:Y:S02]  /*01c0*/  UIADD3 UR16, UP1, UPT, UR4, 0x40, URZ ;  /* 0x0000004004107890 */ /* 0x002fe4000ff3e0ff */
[----:B------:R-:W-:Y:S02]  /*01d0*/  UIADD3 UR12, UP0, UPT, UR4, 0xc0, URZ ;  /* 0x000000c0040c7890 */ /* 0x000fe4000ff1e0ff */
[----:B------:R-:W-:Y:S02]  /*01e0*/  UIADD3 UR10, UP3, UPT, UR4, 0x140, URZ ;  /* 0x00000140040a7890 */ /* 0x000fe4000ff7e0ff */
[----:B------:R-:W-:Y:S02]  /*01f0*/  UIADD3 UR8, UP2, UPT, UR4, 0x1c0, URZ ;  /* 0x000001c004087890 */ /* 0x000fe4000ff5e0ff */
[----:B------:R-:W-:-:S02]  /*0200*/  UIADD3.X UR17, UPT, UPT, URZ, UR5, URZ, UP1, !UPT ;  /* 0x00000005ff117290 */ /* 0x000fc40008ffe4ff */
[----:B------:R-:W-:Y:S02]  /*0210*/  UIADD3 UR6, UP1, UPT, UR4, 0x240, URZ ;  /* 0x0000024004067890 */ /* 0x000fe4000ff3e0ff */
[----:B------:R-:W-:Y:S02]  /*0220*/  UIADD3.X UR13, UPT, UPT, URZ, UR5, URZ, UP0, !UPT ;  /* 0x00000005ff0d7290 */ /* 0x000fe400087fe4ff */
[----:B------:R-:W-:Y:S02]  /*0230*/  UIADD3 UR4, UP0, UPT, UR4, 0x2c0, URZ ;  /* 0x000002c004047890 */ /* 0x000fe4000ff1e0ff */
[----:B------:R-:W-:Y:S01]  /*0240*/  UIADD3.X UR11, UPT, UPT, URZ, UR5, URZ, UP3, !UPT ;  /* 0x00000005ff0b7290 */ /* 0x000fe20009ffe4ff */
[----:B------:R1:W-:Y:S01]  /*0250*/  UTMACCTL.PF [UR16] ;  /* 0x00000000100079b9 */ /* 0x0003e20008040000 */
[----:B------:R-:W-:-:S03]  /*0260*/  UIADD3.X UR9, UPT, UPT, URZ, UR5, URZ, UP2, !UPT ;  /* 0x00000005ff097290 */ /* 0x000fc600097fe4ff */
[----:B------:R1:W-:Y:S01]  /*0270*/  UTMACCTL.PF [UR12] ;  /* 0x000000000c0079b9 */ /* 0x0003e20008040000 */
[----:B------:R-:W-:-:S03]  /*0280*/  UIADD3.X UR7, UPT, UPT, URZ, UR5, URZ, UP1, !UPT ;  /* 0x00000005ff077290 */ /* 0x000fc60008ffe4ff */
[----:B------:R1:W-:Y:S01]  /*0290*/  UTMACCTL.PF [UR10] ;  /* 0x000000000a0079b9 */ /* 0x0003e20008040000 */
[----:B------:R-:W-:Y:S01]  /*02a0*/  UIADD3.X UR5, UPT, UPT, URZ, UR5, URZ, UP0, !UPT ;  /* 0x00000005ff057290 */ /* 0x000fe200087fe4ff */
[----:B------:R1:W-:Y:S04]  /*02b0*/  UTMACCTL.PF [UR8] ;  /* 0x00000000080079b9 */ /* 0x0003e80008040000 */
[----:B------:R1:W-:Y:S04]  /*02c0*/  UTMACCTL.PF [UR6] ;  /* 0x00000000060079b9 */ /* 0x0003e80008040000 */
[----:B------:R1:W-:Y:S02]  /*02d0*/  UTMACCTL.PF [UR4] ;  /* 0x00000000040079b9 */ /* 0x0003e40008040000 */
[----:B-1----:R-:W-:Y:S01]  /*02e0*/  NOP ;  /* 0x0000000000007918 */ /* 0x002fe20000000000 */
.L_x_0:
[----:B------:R-:W-:Y:S05]  /*02f0*/  @P0 BRA `(.L_x_1) ;  /* 0x0000000000600947 */ /* 0x000fea0003800000 */
[----:B------:R-:W-:Y:S01]  /*0300*/  UMOV UR5, 0x400 ;  /* 0x0000040000057882 */ /* 0x000fe20000000000 */
[----:B------:R-:W-:Y:S01]  /*0310*/  UMOV UR6, 0x1 ;  /* 0x0000000100067882 */ /* 0x000fe20000000000 */
[----:B------:R-:W-:Y:S02]  /*0320*/  ULEA UR5, UR32, UR5, 0x18 ;  /* 0x0000000520057291 */ /* 0x000fe4000f8ec0ff */
[----:B------:R-:W-:-:S04]  /*0330*/  UIADD3 UR6, UPT, UPT, -UR6, 0x100000, URZ ;  /* 0x0010000006067890 */ /* 0x000fc8000fffe1ff */
[----:B------:R-:W-:Y:S02]  /*0340*/  USHF.L.U32 UR7, UR6, 0xb, URZ ;  /* 0x0000000b06077899 */ /* 0x000fe400080006ff */
[----:B------:R-:W-:Y:S01]  /*0350*/  USHF.L.U32 UR6, UR6, 0x1, URZ ;  /* 0x0000000106067899 */ /* 0x000fe200080006ff */
[----:B------:R-:W-:Y:S02]  /*0360*/  UMOV UR4, 0x2 ;  /* 0x0000000200047882 */ /* 0x000fe40000000000 */
[----:B------:R-:W-:-:S04]  /*0370*/  UIADD3 UR8, UPT, UPT, -UR4, 0x100000, URZ ;  /* 0x0010000004087890 */ /* 0x000fc8000fffe1ff */
[----:B------:R-:W-:Y:S02]  /*0380*/  USHF.L.U32 UR9, UR8, 0xb, URZ ;  /* 0x0000000b08097899 */ /* 0x000fe400080006ff */
[----:B------:R-:W-:Y:S01]  /*0390*/  USHF.L.U32 UR8, UR8, 0x1, URZ ;  /* 0x0000000108087899 */ /* 0x000fe200080006ff */
[----:B------:R-:W1:Y:S02]  /*03a0*/  FENCE.VIEW.ASYNC.S ;  /* 0x00000000000073c6 */ /* 0x000e640000000000 */
[----:B-1----:R1:W2:Y:S01]  /*03b0*/  SYNCS.EXCH.64 URZ, [UR5], UR6 ;  /* 0x0000000605ff75b2 */ /* 0x0022a20008000100 */
[----:B------:R1:W3:Y:S01]  /*03c0*/  SYNCS.EXCH.64 URZ, [UR5+0x8], UR6 ;  /* 0x0000080605ff75b2 */ /* 0x0002e20008000100 */
[----:B------:R1:W4:Y:S01]  /*03d0*/  SYNCS.EXCH.64 URZ, [UR5+0x10], UR6 ;  /* 0x0000100605ff75b2 */ /* 0x0003220008000100 */
[----:B------:R1:W1:Y:S01]  /*03e0*/  SYNCS.EXCH.64 URZ, [UR5+0x18], UR6 ;  /* 0x0000180605ff75b2 */ /* 0x0002620008000100 */
[----:B------:R1:W1:Y:S01]  /*03f0*/  SYNCS.EXCH.64 URZ, [UR5+0x20], UR6 ;  /* 0x0000200605ff75b2 */ /* 0x0002620008000100 */
[----:B------:R1:W1:Y:S04]  /*0400*/  SYNCS.EXCH.64 URZ, [UR5+0x28], UR6 ;  /* 0x0000280605ff75b2 */ /* 0x0002680008000100 */
[----:B------:R1:W1:Y:S01]  /*0410*/  SYNCS.EXCH.64 URZ, [UR5+0x30], UR8 ;  /* 0x0000300805ff75b2 */ /* 0x0002620008000100 */
[----:B------:R1:W1:Y:S01]  /*0420*/  SYNCS.EXCH.64 URZ, [UR5+0x38], UR8 ;  /* 0x0000380805ff75b2 */ /* 0x0002620008000100 */
[----:B------:R1:W1:Y:S01]  /*0430*/  SYNCS.EXCH.64 URZ, [UR5+0x40], UR8 ;  /* 0x0000400805ff75b2 */ /* 0x0002620008000100 */
[----:B------:R1:W1:Y:S01]  /*0440*/  SYNCS.EXCH.64 URZ, [UR5+0x48], UR8 ;  /* 0x0000480805ff75b2 */ /* 0x0002620008000100 */
[----:B------:R1:W1:Y:S01]  /*0450*/  SYNCS.EXCH.64 URZ, [UR5+0x50], UR8 ;  /* 0x0000500805ff75b2 */ /* 0x0002620008000100 */
[----:B------:R1:W1:Y:S01]  /*0460*/  SYNCS.EXCH.64 URZ, [UR5+0x58], UR8 ;  /* 0x0000580805ff75b2 */ /* 0x0002620008000100 */
[----:B------:R-:W-:Y:S01]  /*0470*/  NOP ;  /* 0x0000000000007918 */ /* 0x000fe20000000000 */
.L_x_1:
[----:B------:R-:W-:Y:S01]  /*0480*/  NOP ;  /* 0x0000000000007918 */ /* 0x000fe20000000000 */
[----:B------:R-:W-:Y:S05]  /*0490*/  BRA.U !UP4, `(.L_x_2) ;  /* 0x000000010c087547 */ /* 0x000fea000b800000 */
[----:B-1234-:R-:W-:Y:S01]  /*04a0*/  UCGABAR_ARV ;  /* 0x00000000000079c7 */ /* 0x01efe20008000000 */
[----:B------:R-:W-:Y:S05]  /*04b0*/  BRA `(.L_x_3) ;  /* 0x0000000000047947 */ /* 0x000fea0003800000 */
.L_x_2:
[----:B-1234-:R-:W-:Y:S01]  /*04c0*/  NOP ;  /* 0x0000000000007918 */ /* 0x01efe20000000000 */
.L_x_3:
[----:B------:R-:W-:Y:S05]  /*04d0*/  BRA.U !UP4, `(.L_x_4) ;  /* 0x000000010c0c7547 */ /* 0x000fea000b800000 */
[----:B------:R-:W-:Y:S01]  /*04e0*/  UCGABAR_WAIT ;  /* 0x0000000000007dc7 */ /* 0x000fe20008000000 */
[----:B------:R-:W-:Y:S01]  /*04f0*/  CCTL.IVALL ;  /* 0x00000000ff00798f */ /* 0x000fe20002000000 */
[----:B------:R-:W-:Y:S05]  /*0500*/  BRA `(.L_x_5) ;  /* 0x0000000000047947 */ /* 0x000fea0003800000 */
.L_x_4:
[----:B------:R-:W-:Y:S06]  /*0510*/  BAR.SYNC.DEFER_BLOCKING 0x0 ;  /* 0x0000000000007b1d */ /* 0x000fec0000010000 */
.L_x_5:
[----:B------:R-:W-:Y:S05]  /*0520*/  @P0 BRA `(.L_x_6) ;  /* 0x0000000000400947 */ /* 0x000fea0003800000 */
[----:B------:R-:W-:Y:S01]  /*0530*/  UMOV UR6, 0x400 ;  /* 0x0000040000067882 */ /* 0x000fe20000000000 */
[----:B------:R-:W-:Y:S01]  /*0540*/  UMOV UR5, 0x1 ;  /* 0x0000000100057882 */ /* 0x000fe20000000000 */
[----:B------:R-:W-:Y:S01]  /*0550*/  UMOV UR4, 0x4 ;  /* 0x0000000400047882 */ /* 0x000fe20000000000 */
[----:B------:R-:W-:Y:S02]  /*0560*/  ULEA UR6, UR32, UR6, 0x18 ;  /* 0x0000000620067291 */ /* 0x000fe4000f8ec0ff */
[----:B------:R-:W-:-:S04]  /*0570*/  UIADD3 UR8, UPT, UPT, -UR5, 0x100000, URZ ;  /* 0x0010000005087890 */ /* 0x000fc8000fffe1ff */
[----:B------:R-:W-:Y:S02]  /*0580*/  USHF.L.U32 UR9, UR8, 0xb, URZ ;  /* 0x0000000b08097899 */ /* 0x000fe400080006ff */
[----:B------:R-:W-:Y:S02]  /*0590*/  USHF.L.U32 UR8, UR8, 0x1, URZ ;  /* 0x0000000108087899 */ /* 0x000fe400080006ff */
[----:B------:R-:W-:-:S04]  /*05a0*/  UIADD3 UR4, UPT, UPT, -UR4, 0x100000, URZ ;  /* 0x0010000004047890 */ /* 0x000fc8000fffe1ff */
[----:B------:R-:W-:Y:S02]  /*05b0*/  USHF.L.U32 UR5, UR4, 0xb, URZ ;  /* 0x0000000b04057899 */ /* 0x000fe400080006ff */
[----:B------:R-:W-:Y:S01]  /*05c0*/  USHF.L.U32 UR4, UR4, 0x1, URZ ;  /* 0x0000000104047899 */ /* 0x000fe200080006ff */
[----:B------:R-:W1:Y:S03]  /*05d0*/  FENCE.VIEW.ASYNC.S ;  /* 0x00000000000073c6 */ /* 0x000e660000000000 */
[----:B-1----:R1:W2:Y:S01]  /*05e0*/  SYNCS.EXCH.64 URZ, [UR6+0x60], UR8 ;  /* 0x0000600806ff75b2 */ /* 0x0022a20008000100 */
[----:B------:R1:W3:Y:S07]  /*05f0*/  SYNCS.EXCH.64 URZ, [UR6+0x68], UR8 ;  /* 0x0000680806ff75b2 */ /* 0x0002ee0008000100 */
[----:B------:R1:W4:Y:S01]  /*0600*/  SYNCS.EXCH.64 URZ, [UR6+0x70], UR4 ;  /* 0x0000700406ff75b2 */ /* 0x0003220008000100 */
[----:B------:R1:W1:Y:S01]  /*0610*/  SYNCS.EXCH.64 URZ, [UR6+0x78], UR4 ;  /* 0x0000780406ff75b2 */ /* 0x0002620008000100 */
[----:B------:R-:W-:Y:S01]  /*0620*/  NOP ;  /* 0x0000000000007918 */ /* 0x000fe20000000000 */
.L_x_6:
[----:B------:R-:W-:Y:S01]  /*0630*/  NOP ;  /* 0x0000000000007918 */ /* 0x000fe20000000000 */
[----:B------:R-:W-:Y:S05]  /*0640*/  BRA.U !UP4, `(.L_x_7) ;  /* 0x000000010c087547 */ /* 0x000fea000b800000 */
[----:B-1234-:R-:W-:Y:S01]  /*0650*/  UCGABAR_ARV ;  /* 0x00000000000079c7 */ /* 0x01efe20008000000 */
[----:B------:R-:W-:Y:S05]  /*0660*/  BRA `(.L_x_8) ;  /* 0x0000000000047947 */ /* 0x000fea0003800000 */
.L_x_7:
[----:B-1234-:R-:W-:Y:S01]  /*0670*/  NOP ;  /* 0x0000000000007918 */ /* 0x01efe20000000000 */
.L_x_8:
[----:B------:R-:W-:Y:S05]  /*0680*/  BRA.U !UP4, `(.L_x_9) ;  /* 0x000000010c0c7547 */ /* 0x000fea000b800000 */
[----:B------:R-:W-:Y:S01]  /*0690*/  UCGABAR_WAIT ;  /* 0x0000000000007dc7 */ /* 0x000fe20008000000 */
[----:B------:R-:W-:Y:S01]  /*06a0*/  CCTL.IVALL ;  /* 0x00000000ff00798f */ /* 0x000fe20002000000 */
[----:B------:R-:W-:Y:S05]  /*06b0*/  BRA `(.L_x_10) ;  /* 0x0000000000047947 */ /* 0x000fea0003800000 */
.L_x_9:
[----:B------:R-:W-:Y:S06]  /*06c0*/  BAR.SYNC.DEFER_BLOCKING 0x0 ;  /* 0x0000000000007b1d */ /* 0x000fec0000010000 */
.L_x_10:
        /* <DEDUP_REMOVED lines=17> */
.L_x_11:
[----:B------:R-:W-:Y:S01]  /*07e0*/  NOP ;  /* 0x0000000000007918 */ /* 0x000fe20000000000 */
[----:B-1234-:R-:W-:Y:S06]  /*07f0*/  BAR.SYNC.DEFER_BLOCKING 0x0 ;  /* 0x0000000000007b1d */ /* 0x01efec0000010000 */
[----:B------:R-:W-:Y:S05]  /*0800*/  BRA.U !UP4, `(.L_x_12) ;  /* 0x000000010c087547 */ /* 0x000fea000b800000 */
[----:B------:R-:W-:Y:S01]  /*0810*/  UCGABAR_ARV ;  /* 0x00000000000079c7 */ /* 0x000fe20008000000 */
[----:B------:R-:W-:Y:S05]  /*0820*/  BRA `(.L_x_13) ;  /* 0x0000000000047947 */ /* 0x000fea0003800000 */
.L_x_12:
[----:B------:R-:W-:Y:S01]  /*0830*/  NOP ;  /* 0x0000000000007918 */ /* 0x000fe20000000000 */
.L_x_13:
[----:B------:R-:W-:Y:S05]  /*0840*/  BRA.U !UP4, `(.L_x_14) ;  /* 0x000000010c0c7547 */ /* 0x000fea000b800000 */
[----:B------:R-:W-:Y:S01]  /*0850*/  UCGABAR_WAIT ;  /* 0x0000000000007dc7 */ /* 0x000fe20008000000 */
[----:B------:R-:W-:Y:S01]  /*0860*/  CCTL.IVALL ;  /* 0x00000000ff00798f */ /* 0x000fe20002000000 */
[----:B------:R-:W-:Y:S05]  /*0870*/  BRA `(.L_x_15) ;  /* 0x0000000000047947 */ /* 0x000fea0003800000 */
.L_x_14:
[----:B------:R-:W-:Y:S06]  /*0880*/  BAR.SYNC.DEFER_BLOCKING 0x0 ;  /* 0x0000000000007b1d */ /* 0x000fec0000010000 */
.L_x_15:
[----:B------:R-:W-:Y:S01]  /*0890*/  ISETP.NE.AND P0, PT, R124, 0x6, PT ;  /* 0x000000067c00780c */ /* 0x000fe20003f05270 */
[----:B------:R-:W1:-:S12]  /*08a0*/  LDCU.64 UR22, c[0x0][0x358] ;  /* 0x00006b00ff1677ac */ /* 0x000e580008000a00 */
[----:B------:R-:W-:Y:S05]  /*08b0*/  @P0 BRA `(.L_x_16) ;  /* 0x0000000800a80947 */ /* 0x000fea0003800000 */
[----:B------:R-:W-:Y:S01]  /*08c0*/  LOP3.LUT R0, R104, 0x1f, RZ, 0xc0, !PT ;  /* 0x0000001f68007812 */ /* 0x000fe200078ec0ff */
[----:B------:R-:W-:Y:S01]  /*08d0*/  IMAD.MOV.U32 R18, RZ, RZ, 0x7fffffff ;  /* 0x7fffffffff127424 */ /* 0x000fe200078e00ff */
[----:B------:R-:W2:Y:S01]  /*08e0*/  S2UR UR9, SR_CTAID.Z ;  /* 0x00000000000979c3 */ /* 0x000ea20000002700 */
[----:B------:R-:W2:Y:S01]  /*08f0*/  LDCU.64 UR6, c[0x0][0x760] ;  /* 0x0000ec00ff0677ac */ /* 0x000ea20008000a00 */
[C---:B------:R-:W-:Y:S01]  /*0900*/  ISETP.GT.U32.AND P0, PT, R0.reuse, 0x7, PT ;  /* 0x000000070000780c */ /* 0x040fe20003f04070 */
[----:B------:R-:W3:Y:S01]  /*0910*/  LDCU.U8 UR8, c[0x0][0x768] ;  /* 0x0000ed00ff0877ac */ /* 0x000ee20008000000 */
[----:B------:R-:W4:Y:S01]  /*0920*/  LDCU.U8 UR10, c[0x0][0x769] ;  /* 0x0000ed20ff0a77ac */ /* 0x000f220008000000 */
[----:B------:R-:W5:Y:S10]  /*0930*/  LDCU UR24, c[0x0][0x770] ;  /* 0x0000ee00ff1877ac */ /* 0x000f740008000800 */
[----:B------:R-:W1:Y:S02]  /*0940*/  @!P0 LDC.64 R2, c[0x0][0x748] ;  /* 0x0001d200ff028b82 */ /* 0x000e640000000a00 */
[----:B-1----:R-:W-:-:S05]  /*0950*/  @!P0 IMAD.WIDE.U32 R2, R0, 0x4, R2 ;  /* 0x0000000400028825 */ /* 0x002fca00078e0002 */
[----:B------:R-:W5:Y:S01]  /*0960*/  @!P0 LDG.E R18, desc[UR22][R2.64] ;  /* 0x0000001602128981 */ /* 0x000f62000c1e1900 */
[----:B--2---:R-:W-:Y:S01]  /*0970*/  UIMAD.WIDE.U32 UR4, UR9, UR7, URZ ;  /* 0x00000007090472a5 */ /* 0x004fe2000f8e00ff */
[----:B------:R-:W1:Y:S01]  /*0980*/  S2UR UR16, SR_CTAID.X ;  /* 0x00000000001079c3 */ /* 0x000e620000002500 */
[----:B------:R-:W-:Y:S01]  /*0990*/  UISETP.GT.U32.AND UP0, UPT, UR9, 0x1ff, UPT ;  /* 0x000001ff0900788c */ /* 0x000fe2000bf04070 */
[----:B------:R-:W-:Y:S02]  /*09a0*/  HFMA2 R0, -RZ, RZ, 0, 5.9604644775390625e-08 ;  /* 0x00000001ff007431 */ /* 0x000fe400000001ff */
[----:B------:R-:W-:Y:S02]  /*09b0*/  IMAD.MOV.U32 R10, RZ, RZ, RZ ;  /* 0x000000ffff0a7224 */ /* 0x000fe400078e00ff */
[----:B------:R-:W-:Y:S02]  /*09c0*/  UMOV UR11, UR5 ;  /* 0x00000005000b7c82 */ /* 0x000fe40008000000 */
[----:B------:R-:W-:-:S02]  /*09d0*/  UIADD3 UR7, UPT, UPT, -UR11, UR9, URZ ;  /* 0x000000090b077290 */ /* 0x000fc4000fffe1ff */
[----:B------:R-:W2:Y:S02]  /*09e0*/  LDCU.64 UR4, c[0x0][0x778] ;  /* 0x0000ef00ff0477ac */ /* 0x000ea40008000a00 */
[----:B---3--:R-:W-:-:S04]  /*09f0*/  USHF.R.U32.HI UR7, URZ, UR8, UR7 ;  /* 0x00000008ff077299 */ /* 0x008fc80008011607 */
[----:B------:R-:W-:-:S04]  /*0a00*/  UIADD3 UR11, UPT, UPT, UR11, UR7, URZ ;  /* 0x000000070b0b7290 */ /* 0x000fc8000fffe0ff */
[----:B----4-:R-:W-:Y:S02]  /*0a10*/  USHF.R.U32.HI UR11, URZ, UR10, UR11 ;  /* 0x0000000aff0b7299 */ /* 0x010fe4000801160b */
[----:B-1----:R-:W-:Y:S02]  /*0a20*/  ULOP3.LUT UR16, UR16, 0x1, URZ, 0xc0, !UPT ;  /* 0x0000000110107892 */ /* 0x002fe4000f8ec0ff */
[----:B------:R-:W-:Y:S01]  /*0a30*/  UIADD3 UR11, UPT, UPT, -UR11, URZ, URZ ;  /* 0x000000ff0b0b7290 */ /* 0x000fe2000fffe1ff */
[----:B------:R-:W1:Y:S03]  /*0a40*/  LDCU.U8 UR7, c[0x0][0x780] ;  /* 0x0000f000ff0777ac */ /* 0x000e660008000000 */
[----:B------:R-:W-:-:S04]  /*0a50*/  UIMAD UR6, UR11, UR6, UR9 ;  /* 0x000000060b0672a4 */ /* 0x000fc8000f8e0209 */
[----:B--2---:R-:W-:-:S03]  /*0a60*/  UIMAD.WIDE.U32 UR12, UR6, UR5, URZ ;  /* 0x00000005060c72a5 */ /* 0x004fc6000f8e00ff */
[----:B------:R-:W2:Y:S04]  /*0a70*/  LDCU.U8 UR11, c[0x0][0x781] ;  /* 0x0000f020ff0b77ac */ /* 0x000ea80008000000 */
[----:B------:R-:W-:Y:S02]  /*0a80*/  UMOV UR5, UR13 ;  /* 0x0000000d00057c82 */ /* 0x000fe40008000000 */
[----:B------:R-:W-:Y:S02]  /*0a90*/  UIADD3 UR18, UPT, UPT, UR6, -UR5, URZ ;  /* 0x8000000506127290 */ /* 0x000fe4000fffe0ff */
[----:B------:R-:W3:Y:S02]  /*0aa0*/  LDCU.U8 UR13, c[0x0][0x774] ;  /* 0x0000ee80ff0d77ac */ /* 0x000ee40008000000 */
[----:B-1----:R-:W-:Y:S01]  /*0ab0*/  USHF.R.U32.HI UR18, URZ, UR7, UR18 ;  /* 0x00000007ff127299 */ /* 0x002fe20008011612 */
[----:B------:R-:W1:Y:S03]  /*0ac0*/  LDCU.U8 UR12, c[0x0][0x775] ;  /* 0x0000eea0ff0c77ac */ /* 0x000e660008000000 */
[----:B------:R-:W-:Y:S01]  /*0ad0*/  UIADD3 UR18, UPT, UPT, UR5, UR18, URZ ;  /* 0x0000001205127290 */ /* 0x000fe2000fffe0ff */
[----:B------:R-:W4:Y:S03]  /*0ae0*/  LDCU UR5, c[0x0][0x76c] ;  /* 0x0000ed80ff0577ac */ /* 0x000f260008000800 */
[----:B--2---:R-:W-:-:S04]  /*0af0*/  USHF.R.U32.HI UR18, URZ, UR11, UR18 ;  /* 0x0000000bff127299 */ /* 0x004fc80008011612 */
[----:B-----5:R-:W-:-:S07]  /*0b00*/  UIMAD.WIDE.U32 UR24, UR18, UR24, URZ ;  /* 0x00000018121872a5 */ /* 0x020fce000f8e00ff */
[----:B------:R-:W-:Y:S02]  /*0b10*/  UMOV UR19, UR25 ;  /* 0x0000001900137c82 */ /* 0x000fe40008000000 */
[----:B------:R-:W-:-:S04]  /*0b20*/  UIADD3 UR17, UPT, UPT, UR18, -UR19, URZ ;  /* 0x8000001312117290 */ /* 0x000fc8000fffe0ff */
[----:B---3--:R-:W-:-:S04]  /*0b30*/  USHF.R.U32.HI UR17, URZ, UR13, UR17 ;  /* 0x0000000dff117299 */ /* 0x008fc80008011611 */
[----:B------:R-:W-:-:S04]  /*0b40*/  UIADD3 UR17, UPT, UPT, UR19, UR17, URZ ;  /* 0x0000001113117290 */ /* 0x000fc8000fffe0ff */
[----:B-1----:R-:W-:-:S04]  /*0b50*/  USHF.R.U32.HI UR17, URZ, UR12, UR17 ;  /* 0x0000000cff117299 */ /* 0x002fc80008011611 */
[----:B------:R-:W-:-:S04]  /*0b60*/  UIADD3 UR17, UPT, UPT, -UR17, URZ, URZ ;  /* 0x000000ff11117290 */ /* 0x000fc8000fffe1ff */
[----:B----4-:R-:W-:Y:S02]  /*0b70*/  UIMAD UR5, UR17, UR5, UR18 ;  /* 0x00000005110572a4 */ /* 0x010fe4000f8e0212 */
[----:B------:R-:W-:Y:S02]  /*0b80*/  UIADD3 UR18, UPT, UPT, -UR18, URZ, URZ ;  /* 0x000000ff12127290 */ /* 0x000fe4000fffe1ff */
[----:B------:R-:W-:Y:S02]  /*0b90*/  UIADD3 UR5, UPT, UPT, UR5, UR5, URZ ;  /* 0x0000000505057290 */ /* 0x000fe4000fffe0ff */
[----:B------:R-:W-:Y:S02]  /*0ba0*/  UIMAD UR4, UR18, UR4, UR6 ;  /* 0x00000004120472a4 */ /* 0x000fe4000f8e0206 */
[----:B------:R-:W-:-:S04]  /*0bb0*/  ULOP3.LUT UR5, UR5, UR16, URZ, 0xfc, !UPT ;  /* 0x0000001005057292 */ /* 0x000fc8000f8efcff */
[----:B------:R-:W-:Y:S02]  /*0bc0*/  MOV R5, UR4 ;  /* 0x0000000400057c02 */ /* 0x000fe40008000f00 */
[----:B------:R-:W-:Y:S01]  /*0bd0*/  IMAD.U32 R4, RZ, RZ, UR5 ;  /* 0x00000005ff047e24 */ /* 0x000fe2000f8e00ff */
[----:B------:R1:W2:Y:S01]  /*0be0*/  SHFL.IDX PT, R2, R18, 0x7, 0x1f ;  /* 0x00e01f0012027f89 */ /* 0x0002a200000e0000 */
[----:B------:R-:W-:Y:S05]  /*0bf0*/  BRA.U UP0, `(.L_x_17) ;  /* 0x0000000500647547 */ /* 0x000fea000b800000 */
[----:B------:R-:W3:Y:S01]  /*0c00*/  LDC R0, c[0x0][0x374] ;  /* 0x0000dd00ff007b82 */ /* 0x000ee20000000800 */
[----:B--2---:R-:W-:Y:S01]  /*0c10*/  SHF.R.S32.HI R17, RZ, 0x1f, R2 ;  /* 0x0000001fff117819 */ /* 0x004fe20000011402 */
[----:B------:R-:W-:Y:S02]  /*0c20*/  IMAD.U32 R19, RZ, RZ, UR9 ;  /* 0x00000009ff137e24 */ /* 0x000fe4000f8e00ff */
[----:B------:R-:W-:Y:S01]  /*0c30*/  IMAD.MOV.U32 R6, RZ, RZ, -0x1 ;  /* 0xffffffffff067424 */ /* 0x000fe200078e00ff */
[----:B------:R-:W-:Y:S01]  /*0c40*/  LEA.HI R17, R17, R2, RZ, 0x7 ;  /* 0x0000000211117211 */ /* 0x000fe200078f38ff */
[----:B------:R-:W-:Y:S02]  /*0c50*/  IMAD.MOV.U32 R10, RZ, RZ, RZ ;  /* 0x000000ffff0a7224 */ /* 0x000fe400078e00ff */
[----:B------:R-:W3:Y:S01]  /*0c60*/  LDC R7, c[0x0][0x370] ;  /* 0x0000dc00ff077b82 */ /* 0x000ee20000000800 */
[----:B------:R-:W-:Y:S01]  /*0c70*/  LOP3.LUT R3, R17, 0xffffff80, RZ, 0xc0, !PT ;  /* 0xffffff8011037812 */ /* 0x000fe200078ec0ff */
[----:B------:R-:W-:-:S03]  /*0c80*/  IMAD.MOV.U32 R15, RZ, RZ, RZ ;  /* 0x000000ffff0f7224 */ /* 0x000fc600078e00ff */
[----:B------:R-:W-:-:S03]  /*0c90*/  ISETP.NE.AND P0, PT, R2, R3, PT ;  /* 0x000000030200720c */ /* 0x000fc60003f05270 */
[----:B------:R-:W2:Y:S01]  /*0ca0*/  LDC R16, c[0x0][0x378] ;  /* 0x0000de00ff107b82 */ /* 0x000ea20000000800 */
[----:B------:R-:W-:-:S07]  /*0cb0*/  ISETP.LT.AND P0, PT, R2, RZ, P0 ;  /* 0x000000ff0200720c */ /* 0x000fce0000701270 */
[----:B------:R-:W4:Y:S08]  /*0cc0*/  LDC R12, c[0x0][0x770] ;  /* 0x0001dc00ff0c7b82 */ /* 0x000f300000000800 */
[----:B------:R-:W1:Y:S01]  /*0cd0*/  LDC R11, c[0x0][0x76c] ;  /* 0x0001db00ff0b7b82 */ /* 0x000e620000000800 */
[----:B---3--:R-:W-:Y:S01]  /*0ce0*/  IMAD R7, R0, R7, RZ ;  /* 0x0000000700077224 */ /* 0x008fe200078e02ff */
[----:B------:R-:W-:-:S02]  /*0cf0*/  SHF.R.S32.HI R0, RZ, 0x7, R17 ;  /* 0x00000007ff007819 */ /* 0x000fc40000011411 */
[----:B------:R-:W-:-:S03]  /*0d00*/  LEA.HI.SX32 R17, R17, 0xffffffff, 0x19 ;  /* 0xffffffff11117811 */ /* 0x000fc600078fcaff */
[----:B------:R-:W-:Y:S01]  /*0d10*/  @!P0 IMAD.MOV R17, RZ, RZ, R0 ;  /* 0x000000ffff118224 */ /* 0x000fe200078e0200 */
[----:B------:R-:W3:Y:S01]  /*0d20*/  LDC.64 R8, c[0x0][0x760] ;  /* 0x0001d800ff087b82 */ /* 0x000ee20000000a00 */
[----:B--2---:R-:W-:Y:S02]  /*0d30*/  IMAD R16, R7, R16, RZ ;  /* 0x0000001007107224 */ /* 0x004fe400078e02ff */
[----:B------:R-:W-:-:S03]  /*0d40*/  IMAD.MOV.U32 R0, RZ, RZ, 0x1 ;  /* 0x00000001ff007424 */ /* 0x000fc600078e00ff */
[----:B------:R-:W-:Y:S02]  /*0d50*/  LEA.HI R16, R16, R16, RZ, 0x1 ;  /* 0x0000001010107211 */ /* 0x000fe400078f08ff */
[----:B------:R-:W2:Y:S02]  /*0d60*/  LDC.64 R2, c[0x0][0x778] ;  /* 0x0001de00ff027b82 */ /* 0x000ea40000000a00 */
[----:B----4-:R-:W-:-:S07]  /*0d70*/  SHF.R.S32.HI R16, RZ, 0x1, R16 ;  /* 0x00000001ff107819 */ /* 0x010fce0000011410 */
.L_x_22:
[----:B------:R-:W-:-:S13]  /*0d80*/  ISETP.GE.AND P0, PT, R4, R17, PT ;  /* 0x000000110400720c */ /* 0x000fda0003f06270 */
[----:B------:R-:W-:Y:S05]  /*0d90*/  @P0 BRA `(.L_x_18) ;  /* 0x0000000000940947 */ /* 0x000fea0003800000 */
[----:B------:R-:W-:-:S04]  /*0da0*/  SHF.L.U32 R7, R4, 0x7, RZ ;  /* 0x0000000704077819 */ /* 0x000fc800000006ff */
[----:B------:R-:W-:-:S13]  /*0db0*/  ISETP.GE.AND P0, PT, R7, R15, PT ;  /* 0x0000000f0700720c */ /* 0x000fda0003f06270 */
[----:B------:R-:W-:Y:S05]  /*0dc0*/  @!P0 BRA `(.L_x_19) ;  /* 0x0000000000388947 */ /* 0x000fea0003800000 */
[----:B------:R-:W-:Y:S01]  /*0dd0*/  VIADD R13, R6, 0x1 ;  /* 0x00000001060d7836 */ /* 0x000fe20000000000 */
[----:B------:R-:W-:-:S04]  /*0de0*/  MOV R6, 0xffffffff ;  /* 0xffffffff00067802 */ /* 0x000fc80000000f00 */
[----:B------:R-:W-:-:S13]  /*0df0*/  ISETP.GT.U32.AND P0, PT, R13, 0x1f, PT ;  /* 0x0000001f0d00780c */ /* 0x000fda0003f04070 */
[----:B------:R-:W-:Y:S05]  /*0e00*/  @P0 BRA `(.L_x_20) ;  /* 0x0000000000240947 */ /* 0x000fea0003800000 */
[----:B------:R-:W-:Y:S01]  /*0e10*/  ISETP.GT.AND P0, PT, R18, R7, PT ;  /* 0x000000071200720c */ /* 0x000fe20003f04270 */
[----:B------:R-:W-:-:S05]  /*0e20*/  IMAD.MOV.U32 R6, RZ, RZ, -0x1 ;  /* 0xffffffffff067424 */ /* 0x000fca00078e00ff */
[----:B------:R-:W-:-:S07]  /*0e30*/  SHF.L.U32 R6, R6, R13, RZ ;  /* 0x0000000d06067219 */ /* 0x000fce00000006ff */
[----:B------:R-:W-:-:S04]  /*0e40*/  VOTE.ANY R7, PT, P0 ;  /* 0x0000000000077806 */ /* 0x000fc800000e0100 */
[----:B------:R-:W-:-:S05]  /*0e50*/  LOP3.LUT P0, R7, R7, RZ, R6, 0xa0, !PT ;  /* 0x000000ff07077212 */ /* 0x000fca000780a006 */
[----:B------:R-:W-:-:S05]  /*0e60*/  VIADD R6, R7, 0xffffffff ;  /* 0xffffffff07067836 */ /* 0x000fca0000000000 */
[----:B------:R-:W-:-:S04]  /*0e70*/  LOP3.LUT R7, R7, R6, RZ, 0xc, !PT ;  /* 0x0000000607077212 */ /* 0x000fc800078e0cff */
[----:B------:R-:W4:Y:S02]  /*0e80*/  POPC R6, R7 ;  /* 0x0000000700067309 */ /* 0x000f240000000000 */
[----:B----4-:R-:W-:-:S07]  /*0e90*/  SEL R6, R6, 0xffffffff, P0 ;  /* 0xffffffff06067807 */ /* 0x010fce0000000000 */
.L_x_20:
[----:B------:R4:W3:Y:S02]  /*0ea0*/  SHFL.IDX PT, R15, R18, R6, 0x1f ;  /* 0x00001f06120f7589 */ /* 0x0008e400000e0000 */
.L_x_19:
[----:B------:R-:W5:Y:S01]  /*0eb0*/  S2R R13, SR_CgaCtaId ;  /* 0x00000000000d7919 */ /* 0x000f620000008800 */
[----:B------:R-:W-:Y:S01]  /*0ec0*/  MOV R14, 0x400 ;  /* 0x00000400000e7802 */ /* 0x000fe20000000f00 */
[----:B------:R-:W-:-:S03]  /*0ed0*/  IMAD.U32 R21, R0, -0x80000000, RZ ;  /* 0x8000000000157824 */ /* 0x000fc600078e00ff */
[----:B-----5:R-:W-:-:S05]  /*0ee0*/  LEA R13, R13, R14, 0x18 ;  /* 0x0000000e0d0d7211 */ /* 0x020fca00078ec0ff */
[----:B------:R-:W-:-:S04]  /*0ef0*/  IMAD R14, R10, 0x8, R13 ;  /* 0x000000080a0e7824 */ /* 0x000fc800078e020d */
[----:B------:R-:W5:Y:S02]  /*0f00*/  SYNCS.PHASECHK.TRANS64.TRYWAIT P0, [R14+URZ+0x90], R21 ;  /* 0x000090150e0075a7 */ /* 0x000f6400080011ff */
[----:B-----5:R-:W-:Y:S05]  /*0f10*/  @!P0 BRA `(.L_x_21) ;  /* 0x0000003800b08947 */ /* 0x020fea0003800000 */
.L_x_70:
[----:B------:R-:W-:Y:S01]  /*0f20*/  ELECT P0, URZ, PT ;  /* 0x0000000000ff782f */ /* 0x000fe20003800000 */
[----:B------:R-:W-:-:S12]  /*0f30*/  IMAD.MOV.U32 R7, RZ, RZ, 0x1 ;  /* 0x00000001ff077424 */ /* 0x000fd800078e00ff */
[C---:B------:R-:W-:Y:S02]  /*0f40*/  @P0 IMAD R13, R10.reuse, 0x10, R13 ;  /* 0x000000100a0d0824 */ /* 0x040fe400078e020d */
[----:B------:R-:W-:-:S03]  /*0f50*/  VIADD R10, R10, 0x1 ;  /* 0x000000010a0a7836 */ /* 0x000fc60000000000 */
[----:B------:R4:W-:Y:S02]  /*0f60*/  @P0 STS.128 [R13+0x37c10], R4 ;  /* 0x037c10040d000388 */ /* 0x0009e40000000c00 */
[----:B------:R-:W-:Y:S01]  /*0f70*/  ISETP.NE.AND P0, PT, R10, 0x2, PT ;  /* 0x000000020a00780c */ /* 0x000fe20003f05270 */
[----:B------:R5:W-:Y:S06]  /*0f80*/  MEMBAR.ALL.CTA ;  /* 0x0000000000007992 */ /* 0x000bec0000008000 */
[----:B-----5:R-:W5:Y:S01]  /*0f90*/  FENCE.VIEW.ASYNC.S ;  /* 0x00000000000073c6 */ /* 0x020f620000000000 */
[----:B----4-:R-:W-:-:S02]  /*0fa0*/  SEL R21, RZ, 0x1, P0 ;  /* 0x00000001ff157807 */ /* 0x010fc40000000000 */
[----:B------:R-:W-:Y:S02]  /*0fb0*/  SEL R10, R10, RZ, P0 ;  /* 0x000000ff0a0a7207 */ /* 0x000fe40000000000 */
[----:B------:R-:W-:Y:S01]  /*0fc0*/  LOP3.LUT R0, R0, R21, RZ, 0x3c, !PT ;  /* 0x0000001500007212 */ /* 0x000fe200078e3cff */
[----:B-----5:R-:W-:Y:S06]  /*0fd0*/  BAR.SYNC.DEFER_BLOCKING 0x4, 0x20 ;  /* 0x0100800000007b1d */ /* 0x020fec0000010000 */
[----:B------:R4:W-:Y:S02]  /*0fe0*/  SYNCS.ARRIVE.TRANS64.ART0 RZ, [R14+URZ+0x80], R7 ;  /* 0x000080070eff79a7 */ /* 0x0009e400085000ff */
.L_x_18:
[----:B------:R-:W-:-:S04]  /*0ff0*/  IMAD.IADD R19, R16, 0x1, R19 ;  /* 0x0000000110137824 */ /* 0x000fc800078e0213 */
[C---:B---3--:R-:W-:Y:S01]  /*1000*/  IMAD.HI.U32 R5, R19.reuse, R9, RZ ;  /* 0x0000000913057227 */ /* 0x048fe200078e00ff */
[----:B------:R-:W-:-:S04]  /*1010*/  ISETP.GE.AND P0, PT, R19, 0x200, PT ;  /* 0x000002001300780c */ /* 0x000fc80003f06270 */
[----:B------:R-:W-:-:S04]  /*1020*/  IADD3 R4, PT, PT, R19, -R5, RZ ;  /* 0x8000000513047210 */ /* 0x000fc80007ffe0ff */
[----:B------:R-:W-:-:S05]  /*1030*/  SHF.R.U32.HI R4, RZ, UR8, R4 ;  /* 0x00000008ff047c19 */ /* 0x000fca0008011604 */
[----:B------:R-:W-:-:S05]  /*1040*/  IMAD.IADD R4, R5, 0x1, R4 ;  /* 0x0000000105047824 */ /* 0x000fca00078e0204 */
[----:B----4-:R-:W-:-:S04]  /*1050*/  SHF.R.U32.HI R14, RZ, UR10, R4 ;  /* 0x0000000aff0e7c19 */ /* 0x010fc80008011604 */
[----:B------:R-:W-:-:S05]  /*1060*/  IADD3 R14, PT, PT, -R14, RZ, RZ ;  /* 0x000000ff0e0e7210 */ /* 0x000fca0007ffe1ff */
[----:B------:R-:W-:-:S04]  /*1070*/  IMAD R14, R8, R14, R19 ;  /* 0x0000000e080e7224 */ /* 0x000fc800078e0213 */
[----:B--2---:R-:W-:-:S04]  /*1080*/  IMAD.HI.U32 R5, R14, R3, RZ ;  /* 0x000000030e057227 */ /* 0x004fc800078e00ff */
[----:B------:R-:W-:-:S05]  /*1090*/  IMAD.IADD R4, R14, 0x1, -R5 ;  /* 0x000000010e047824 */ /* 0x000fca00078e0a05 */
[----:B------:R-:W-:-:S04]  /*10a0*/  SHF.R.U32.HI R4, RZ, UR7, R4 ;  /* 0x00000007ff047c19 */ /* 0x000fc80008011604 */
[----:B------:R-:W-:-:S04]  /*10b0*/  IADD3 R5, PT, PT, R5, R4, RZ ;  /* 0x0000000405057210 */ /* 0x000fc80007ffe0ff */
[----:B------:R-:W-:-:S05]  /*10c0*/  SHF.R.U32.HI R5, RZ, UR11, R5 ;  /* 0x0000000bff057c19 */ /* 0x000fca0008011605 */
[----:B------:R-:W-:-:S04]  /*10d0*/  IMAD.HI.U32 R7, R5, R12, RZ ;  /* 0x0000000c05077227 */ /* 0x000fc800078e00ff */
[----:B------:R-:W-:-:S05]  /*10e0*/  IMAD.IADD R4, R5, 0x1, -R7 ;  /* 0x0000000105047824 */ /* 0x000fca00078e0a07 */
[----:B------:R-:W-:-:S04]  /*10f0*/  SHF.R.U32.HI R4, RZ, UR13, R4 ;  /* 0x0000000dff047c19 */ /* 0x000fc80008011604 */
[----:B------:R-:W-:-:S04]  /*1100*/  IADD3 R4, PT, PT, R7, R4, RZ ;  /* 0x0000000407047210 */ /* 0x000fc80007ffe0ff */
[----:B------:R-:W-:-:S05]  /*1110*/  SHF.R.U32.HI R4, RZ, UR12, R4 ;  /* 0x0000000cff047c19 */ /* 0x000fca0008011604 */
[----:B------:R-:W-:-:S04]  /*1120*/  IMAD.MOV R4, RZ, RZ, -R4 ;  /* 0x000000ffff047224 */ /* 0x000fc800078e0a04 */
[----:B-1----:R-:W-:Y:S01]  /*1130*/  IMAD R4, R11, R4, R5 ;  /* 0x000000040b047224 */ /* 0x002fe200078e0205 */
[----:B------:R-:W-:-:S03]  /*1140*/  IADD3 R5, PT, PT, -R5, RZ, RZ ;  /* 0x000000ff05057210 */ /* 0x000fc60007ffe1ff */
[----:B------:R-:W-:Y:S02]  /*1150*/  IMAD.IADD R4, R4, 0x1, R4 ;  /* 0x0000000104047824 */ /* 0x000fe400078e0204 */
[----:B------:R-:W-:-:S03]  /*1160*/  IMAD R5, R2, R5, R14 ;  /* 0x0000000502057224 */ /* 0x000fc600078e020e */
[----:B------:R-:W-:Y:S01]  /*1170*/  LOP3.LUT R4, R4, UR16, RZ, 0xfc, !PT ;  /* 0x0000001004047c12 */ /* 0x000fe2000f8efcff */
[----:B------:R-:W-:Y:S06]  /*1180*/  @!P0 BRA `(.L_x_22) ;  /* 0xfffffff800fc8947 */ /* 0x000fec000383ffff */
.L_x_17:
[----:B------:R-:W3:Y:S01]  /*1190*/  S2UR UR32, SR_CgaCtaId ;  /* 0x00000000002079c3 */ /* 0x000ee20000008800 */
[----:B------:R-:W-:Y:S01]  /*11a0*/  UMOV UR4, 0x400 ;  /* 0x0000040000047882 */ /* 0x000fe20000000000 */
[----:B------:R-:W-:Y:S01]  /*11b0*/  IMAD.U32 R6, R0, -0x80000000, RZ ;  /* 0x8000000000067824 */ /* 0x000fe200078e00ff */
[C---:B------:R-:W-:Y:S01]  /*11c0*/  ISETP.NE.AND P0, PT, R10.reuse, 0x1, PT ;  /* 0x000000010a00780c */ /* 0x040fe20003f05270 */
[----:B------:R-:W-:-:S05]  /*11d0*/  VIADD R3, R10, 0x2 ;  /* 0x000000020a037836 */ /* 0x000fca0000000000 */
[----:B------:R-:W-:Y:S01]  /*11e0*/  SEL R3, R3, 0x1, P0 ;  /* 0x0000000103037807 */ /* 0x000fe20000000000 */
[----:B---3--:R-:W-:-:S06]  /*11f0*/  ULEA UR4, UR32, UR4, 0x18 ;  /* 0x0000000420047291 */ /* 0x008fcc000f8ec0ff */
[----:B--2---:R-:W-:-:S04]  /*1200*/  LEA R2, R10, UR4, 0x3 ;  /* 0x000000040a027c11 */ /* 0x004fc8000f8e18ff */
[----:B------:R-:W2:Y:S02]  /*1210*/  SYNCS.PHASECHK.TRANS64.TRYWAIT P1, [R2+URZ+0x90], R6 ;  /* 0x00009006020075a7 */ /* 0x000ea400080211ff */
[----:B--2---:R-:W-:Y:S05]  /*1220*/  @!P1 BRA `(.L_x_23) ;  /* 0x0000003800049947 */ /* 0x004fea0003800000 */
.L_x_72:
[----:B------:R-:W-:Y:S02]  /*1230*/  ELECT P2, URZ, PT ;  /* 0x0000000000ff782f */ /* 0x000fe40003840000 */
[C---:B------:R-:W-:Y:S01]  /*1240*/  ISETP.NE.AND P0, PT, R3.reuse, 0x2, PT ;  /* 0x000000020300780c */ /* 0x040fe20003f05270 */
[----:B--2---:R-:W-:Y:S02]  /*1250*/  IMAD.MOV.U32 R7, RZ, RZ, RZ ;  /* 0x000000ffff077224 */ /* 0x004fe400078e00ff */
[----:B------:R-:W-:Y:S01]  /*1260*/  IMAD.MOV.U32 R11, RZ, RZ, 0x1 ;  /* 0x00000001ff0b7424 */ /* 0x000fe200078e00ff */
[----:B------:R-:W-:Y:S02]  /*1270*/  ISETP.EQ.XOR P1, PT, R10, 0x1, !P0 ;  /* 0x000000010a00780c */ /* 0x000fe40004722a70 */
[----:B------:R-:W-:Y:S02]  /*1280*/  SEL R3, R3, RZ, P0 ;  /* 0x000000ff03037207 */ /* 0x000fe40000000000 */
[----:B------:R-:W-:-:S02]  /*1290*/  SEL R9, RZ, 0x1, !P1 ;  /* 0x00000001ff097807 */ /* 0x000fc40004800000 */
[----:B------:R-:W-:Y:S02]  /*12a0*/  LEA R3, R3, UR4, 0x3 ;  /* 0x0000000403037c11 */ /* 0x000fe4000f8e18ff */
[----:B------:R-:W-:Y:S01]  /*12b0*/  @P2 LEA R10, R10, UR4, 0x4 ;  /* 0x000000040a0a2c11 */ /* 0x000fe2000f8e20ff */
[----:B------:R-:W-:Y:S01]  /*12c0*/  @P2 IMAD.MOV.U32 R6, RZ, RZ, -0x1 ;  /* 0xffffffffff062424 */ /* 0x000fe200078e00ff */
[----:B------:R-:W-:-:S04]  /*12d0*/  LOP3.LUT R9, R0, R9, RZ, 0x3c, !PT ;  /* 0x0000000900097212 */ /* 0x000fc800078e3cff */
[----:B------:R2:W-:Y:S01]  /*12e0*/  @P2 STS.128 [R10+0x37c10], R4 ;  /* 0x037c10040a002388 */ /* 0x0005e20000000c00 */
[----:B------:R-:W-:Y:S01]  /*12f0*/  IMAD.U32 R8, R9, -0x80000000, RZ ;  /* 0x8000000009087824 */ /* 0x000fe200078e00ff */
[----:B------:R3:W-:Y:S06]  /*1300*/  MEMBAR.ALL.CTA ;  /* 0x0000000000007992 */ /* 0x0007ec0000008000 */
[----:B---3--:R-:W3:Y:S02]  /*1310*/  FENCE.VIEW.ASYNC.S ;  /* 0x00000000000073c6 */ /* 0x008ee40000000000 */
[----:B---3--:R-:W-:Y:S06]  /*1320*/  BAR.SYNC.DEFER_BLOCKING 0x4, 0x20 ;  /* 0x0100800000007b1d */ /* 0x008fec0000010000 */
[----:B------:R2:W-:Y:S01]  /*1330*/  SYNCS.ARRIVE.TRANS64.ART0 RZ, [R2+URZ+0x80], R11 ;  /* 0x0000800b02ff79a7 */ /* 0x0005e200085000ff */
[----:B------:R-:W3:Y:S02]  /*1340*/  SYNCS.PHASECHK.TRANS64.TRYWAIT P0, [R3+URZ+0x90], R8 ;  /* 0x00009008030075a7 */ /* 0x000ee400080011ff */
[----:B--23--:R-:W-:Y:S05]  /*1350*/  @!P0 BRA `(.L_x_24) ;  /* 0x0000003400d08947 */ /* 0x00cfea0003800000 */
.L_x_16:
[----:B------:R-:W-:-:S13]  /*1360*/  ISETP.NE.AND P0, PT, R124, 0x5, PT ;  /* 0x000000057c00780c */ /* 0x000fda0003f05270 */
[----:B------:R-:W-:Y:S05]  /*1370*/  @P0 BRA `(.L_x_25) ;  /* 0x00000008000c0947 */ /* 0x000fea0003800000 */
[----:B------:R-:W-:Y:S02]  /*1380*/  UMOV UR4, 0x400 ;  /* 0x0000040000047882 */ /* 0x000fe40000000000 */
[----:B------:R-:W-:-:S09]  /*1390*/  ULEA UR32, UR32, UR4, 0x18 ;  /* 0x0000000420207291 */ /* 0x000fd2000f8ec0ff */
[----:B------:R-:W3:Y:S02]  /*13a0*/  SYNCS.PHASECHK.TRANS64.TRYWAIT P0, [UR32+0x80], RZ ;  /* 0x000080ffff0075a7 */ /* 0x000ee40008001120 */
[----:B---3--:R-:W-:Y:S05]  /*13b0*/  @!P0 BRA `(.L_x_26) ;  /* 0x0000003400d08947 */ /* 0x008fea0003800000 */
.L_x_75:
[----:B------:R-:W4:Y:S01]  /*13c0*/  LDS.128 R4, [UR32+0x37c10] ;  /* 0x037c1020ff047984 */ /* 0x000f220008000c00 */
[----:B---3--:R-:W-:Y:S01]  /*13d0*/  HFMA2 R0, -RZ, RZ, 0, 5.9604644775390625e-08 ;  /* 0x00000001ff007431 */ /* 0x008fe200000001ff */
[----:B------:R-:W-:Y:S01]  /*13e0*/  UMOV UR34, 0x1 ;  /* 0x0000000100227882 */ /* 0x000fe20000000000 */
[----:B------:R-:W-:Y:S01]  /*13f0*/  UMOV UR33, URZ ;  /* 0x000000ff00217c82 */ /* 0x000fe20008000000 */
[----:B------:R3:W-:Y:S06]  /*1400*/  MEMBAR.ALL.CTA ;  /* 0x0000000000007992 */ /* 0x0007ec0000008000 */
[----:B---3--:R-:W3:Y:S02]  /*1410*/  FENCE.VIEW.ASYNC.S ;  /* 0x00000000000073c6 */ /* 0x008ee40000000000 */
[----:B---3--:R3:W-:Y:S01]  /*1420*/  SYNCS.ARRIVE.TRANS64.ART0 RZ, [UR32+0x90], R0 ;  /* 0x00009000ffff79a7 */ /* 0x0087e20008500020 */
[----:B----4-:R-:W-:-:S13]  /*1430*/  ISETP.NE.AND P0, PT, R7, 0x1, PT ;  /* 0x000000010700780c */ /* 0x010fda0003f05270 */
[----:B---3--:R-:W-:Y:S05]  /*1440*/  @P0 BRA `(.L_x_27) ;  /* 0x0000000400680947 */ /* 0x008fea0003800000 */
[----:B------:R-:W-:Y:S01]  /*1450*/  R2UR UR19, R4 ;  /* 0x00000000041372ca */ /* 0x000fe200000e0000 */
[----:B------:R-:W-:Y:S01]  /*1460*/  IMAD.MOV.U32 R8, RZ, RZ, 0x1 ;  /* 0x00000001ff087424 */ /* 0x000fe200078e00ff */
[----:B------:R-:W-:Y:S01]  /*1470*/  R2UR UR11, R5 ;  /* 0x00000000050b72ca */ /* 0x000fe200000e0000 */
[----:B------:R-:W-:Y:S01]  /*1480*/  IMAD.MOV.U32 R2, RZ, RZ, RZ ;  /* 0x000000ffff027224 */ /* 0x000fe200078e00ff */
[----:B------:R-:W-:Y:S01]  /*1490*/  R2UR UR28, R6 ;  /* 0x00000000061c72ca */ /* 0x000fe200000e0000 */
[----:B------:R-:W3:Y:S01]  /*14a0*/  LDCU.64 UR44, c[0x0][0x348] ;  /* 0x00006900ff2c77ac */ /* 0x000ee20008000a00 */
[----:B------:R-:W-:Y:S01]  /*14b0*/  USHF.L.U32 UR10, UR15, 0x7, URZ ;  /* 0x000000070f0a7899 */ /* 0x000fe200080006ff */
[----:B------:R-:W-:Y:S01]  /*14c0*/  UMOV UR34, 0x1 ;  /* 0x0000000100227882 */ /* 0x000fe20000000000 */
[----:B------:R-:W-:-:S11]  /*14d0*/  UMOV UR33, URZ ;  /* 0x000000ff00217c82 */ /* 0x000fd60008000000 */
.L_x_32:
[----:B------:R-:W-:Y:S01]  /*14e0*/  USHF.L.U32 UR4, UR34, 0x1f, URZ ;  /* 0x0000001f22047899 */ /* 0x000fe200080006ff */
[----:B------:R-:W-:Y:S01]  /*14f0*/  HFMA2 R4, -RZ, RZ, 0, -6.103515625e-05 ;  /* 0x00008400ff047431 */ /* 0x000fe200000001ff */
[----:B------:R-:W-:Y:S02]  /*1500*/  ULEA UR5, UR33, UR32, 0x3 ;  /* 0x0000002021057291 */ /* 0x000fe4000f8e18ff */
[----:B------:R-:W-:Y:S02]  /*1510*/  ULEA UR27, UR11, UR15, 0x1 ;  /* 0x0000000f0b1b7291 */ /* 0x000fe4000f8e08ff */
[----:B--2---:R-:W-:Y:S01]  /*1520*/  MOV R3, UR4 ;  /* 0x0000000400037c02 */ /* 0x004fe20008000f00 */
[----:B---3--:R-:W-:Y:S02]  /*1530*/  UIADD3 UR42, UP3, UPT, UR44, 0x40, URZ ;  /* 0x000000402c2a7890 */ /* 0x008fe4000ff7e0ff */
[----:B------:R-:W-:Y:S02]  /*1540*/  UIADD3 UR40, UP2, UPT, UR44, 0xc0, URZ ;  /* 0x000000c02c287890 */ /* 0x000fe4000ff5e0ff */
[----:B------:R2:W3:Y:S01]  /*1550*/  SYNCS.PHASECHK.TRANS64.TRYWAIT P2, [UR5+0x30], R3 ;  /* 0x00003003ff0075a7 */ /* 0x0004e20008041105 */
[----:B------:R-:W-:-:S02]  /*1560*/  UIADD3 UR38, UP1, UPT, UR44, 0x140, URZ ;  /* 0x000001402c267890 */ /* 0x000fc4000ff3e0ff */
[----:B------:R-:W-:Y:S02]  /*1570*/  UIADD3 UR36, UP0, UPT, UR44, 0x1c0, URZ ;  /* 0x000001c02c247890 */ /* 0x000fe4000ff1e0ff */
[----:B------:R-:W-:Y:S02]  /*1580*/  USHF.L.U32 UR7, UR19, 0x7, URZ ;  /* 0x0000000713077899 */ /* 0x000fe400080006ff */
[----:B------:R-:W-:Y:S02]  /*1590*/  UIADD3.X UR43, UPT, UPT, URZ, UR45, URZ, UP3, !UPT ;  /* 0x0000002dff2b7290 */ /* 0x000fe40009ffe4ff */
[----:B------:R-:W-:Y:S02]  /*15a0*/  UIADD3.X UR41, UPT, UPT, URZ, UR45, URZ, UP2, !UPT ;  /* 0x0000002dff297290 */ /* 0x000fe400097fe4ff */
[----:B------:R-:W-:Y:S02]  /*15b0*/  UIADD3.X UR39, UPT, UPT, URZ, UR45, URZ, UP1, !UPT ;  /* 0x0000002dff277290 */ /* 0x000fe40008ffe4ff */
[----:B------:R-:W-:-:S02]  /*15c0*/  UIADD3.X UR37, UPT, UPT, URZ, UR45, URZ, UP0, !UPT ;  /* 0x0000002dff257290 */ /* 0x000fc400087fe4ff */
[----:B------:R-:W-:Y:S01]  /*15d0*/  USHF.L.U32 UR27, UR27, 0x6, URZ ;  /* 0x000000061b1b7899 */ /* 0x000fe200080006ff */
[----:B------:R-:W-:Y:S01]  /*15e0*/  UMOV UR20, URZ ;  /* 0x000000ff00147c82 */ /* 0x000fe20008000000 */
[----:B------:R-:W-:-:S10]  /*15f0*/  UMOV UR18, URZ ;  /* 0x000000ff00127c82 */ /* 0x000fd40008000000 */
.L_x_30:
[----:B------:R-:W-:Y:S02]  /*1600*/  UIADD3 UR30, UPT, UPT, UR33, 0x1, URZ ;  /* 0x00000001211e7890 */ /* 0x000fe4000fffe0ff */
[----:B------:R-:W-:Y:S02]  /*1610*/  USHF.L.U32 UR6, UR20, 0x7, URZ ;  /* 0x0000000714067899 */ /* 0x000fe400080006ff */
[----:B------:R-:W-:Y:S02]  /*1620*/  ULEA UR5, UR33, UR32, 0x3 ;  /* 0x0000002021057291 */ /* 0x000fe4000f8e18ff */
[----:B------:R-:W-:Y:S02]  /*1630*/  ULEA UR4, UR33, UR32, 0xe ;  /* 0x0000002021047291 */ /* 0x000fe4000f8e70ff */
[----:B------:R-:W-:Y:S02]  /*1640*/  ULEA UR16, UR33, UR32, 0x9 ;  /* 0x0000002021107291 */ /* 0x000fe4000f8e48ff */
[----:B------:R-:W-:-:S02]  /*1650*/  UISETP.NE.AND UP1, UPT, UR30, 0x6, UPT ;  /* 0x000000061e00788c */ /* 0x000fc4000bf25270 */
[----:B------:R-:W-:Y:S02]  /*1660*/  ULEA UR24, UR15, UR4, 0xd ;  /* 0x000000040f187291 */ /* 0x000fe4000f8e68ff */
[----:B----4-:R-:W-:Y:S02]  /*1670*/  ULEA UR8, UR15, UR16, 0x8 ;  /* 0x000000100f087291 */ /* 0x010fe4000f8e40ff */
[----:B------:R-:W-:Y:S02]  /*1680*/  UIADD3 UR4, UPT, UPT, UR4, 0x6400, URZ ;  /* 0x0000640004047890 */ /* 0x000fe4000fffe0ff */
[----:B------:R-:W-:Y:S02]  /*1690*/  USEL UR9, URZ, 0x1, UP1 ;  /* 0x00000001ff097887 */ /* 0x000fe40008800000 */
[----:B------:R-:W-:Y:S01]  /*16a0*/  UISETP.GT.U32.AND UP0, UPT, UR20, 0x1e, UPT ;  /* 0x0000001e1400788c */ /* 0x000fe2000bf04070 */
[----:B------:R-:W-:Y:S01]  /*16b0*/  UMOV UR29, 0x30000 ;  /* 0x00030000001d7882 */ /* 0x000fe20000000000 */
[----:B------:R-:W-:Y:S01]  /*16c0*/  UMOV UR12, UR20 ;  /* 0x00000014000c7c82 */ /* 0x000fe20008000000 */
[----:B------:R-:W-:Y:S01]  /*16d0*/  UMOV UR13, UR28 ;  /* 0x0000001c000d7c82 */ /* 0x000fe20008000000 */
[----:B------:R-:W-:Y:S01]  /*16e0*/  UMOV UR25, UR5 ;  /* 0x0000000500197c82 */ /* 0x000fe20008000000 */
[----:B------:R-:W-:Y:S01]  /*16f0*/  UMOV UR26, UR6 ;  /* 0x00000006001a7c82 */ /* 0x000fe20008000000 */
[----:B---3--:R-:W-:Y:S05]  /*1700*/  @P2 BRA `(.L_x_28) ;  /* 0x0000000000102947 */ /* 0x008fea0003800000 */
[----:B------:R-:W-:-:S06]  /*1710*/  USHF.L.U32 UR17, UR34, 0x1f, URZ ;  /* 0x0000001f22117899 */ /* 0x000fcc00080006ff */
[----:B--2---:R-:W-:-:S04]  /*1720*/  MOV R3, UR17 ;  /* 0x0000001100037c02 */ /* 0x004fc80008000f00 */
[----:B------:R-:W2:Y:S02]  /*1730*/  SYNCS.PHASECHK.TRANS64.TRYWAIT P0, [UR5+0x30], R3 ;  /* 0x00003003ff0075a7 */ /* 0x000ea40008001105 */
[----:B--2---:R-:W-:Y:S05]  /*1740*/  @!P0 BRA `(.L_x_29) ;  /* 0x0000003400048947 */ /* 0x004fea0003800000 */
.L_x_28:
[----:B------:R-:W-:Y:S02]  /*1750*/  ELECT P1, URZ, PT ;  /* 0x0000000000ff782f */ /* 0x000fe40003820000 */
[----:B------:R-:W-:Y:S01]  /*1760*/  PLOP3.LUT P0, PT, PT, PT, UP0, 0x80, 0x8 ;  /* 0x000000000008781c */ /* 0x000fe20003f0f008 */
[----:B------:R-:W-:Y:S01]  /*1770*/  ULOP3.LUT UR34, UR34, UR9, URZ, 0x3c, !UPT ;  /* 0x0000000922227292 */ /* 0x000fe2000f8e3cff */
[----:B------:R-:W-:Y:S01]  /*1780*/  PLOP3.LUT P2, PT, PT, PT, PT, 0x80, 0x8 ;  /* 0x000000000008781c */ /* 0x000fe20003f4f070 */
[----:B------:R-:W-:Y:S02]  /*1790*/  USEL UR33, UR30, URZ, UP1 ;  /* 0x000000ff1e217287 */ /* 0x000fe40008800000 */
[----:B------:R-:W-:Y:S02]  /*17a0*/  UIADD3 UR24, UPT, UPT, UR24, 0x1e400, URZ ;  /* 0x0001e40018187890 */ /* 0x000fe4000fffe0ff */
[----:B------:R-:W-:Y:S02]  /*17b0*/  UIADD3 UR16, UPT, UPT, UR16, 0x36400, URZ ;  /* 0x0003640010107890 */ /* 0x000fe4000fffe0ff */
[----:B------:R-:W-:-:S02]  /*17c0*/  UIADD3 UR8, UPT, UPT, UR8, 0x37000, URZ ;  /* 0x0003700008087890 */ /* 0x000fc4000fffe0ff */
[----:B------:R-:W-:Y:S01]  /*17d0*/  @!UP0 USHF.L.U32 UR30, UR34, 0x1f, URZ ;  /* 0x0000001f221e8899 */ /* 0x000fe200080006ff */
[----:B------:R4:W-:Y:S01]  /*17e0*/  @P1 SYNCS.ARRIVE.TRANS64 RZ, [UR5], R4 ;  /* 0x00000004ffff19a7 */ /* 0x0009e20008000005 */
[----:B------:R-:W-:Y:S01]  /*17f0*/  @!UP0 ULEA UR31, UR33, UR32, 0x3 ;  /* 0x00000020211f8291 */ /* 0x000fe2000f8e18ff */
[----:B------:R-:W-:Y:S01]  /*1800*/  UTMALDG.2D [UR4], [UR42], desc[URZ] ;  /* 0x0000ff042a0075b4 */ /* 0x000fe20008009000 */
[----:B------:R-:W-:Y:S01]  /*1810*/  UMOV UR17, UR5 ;  /* 0x0000000500117c82 */ /* 0x000fe20008000000 */
[----:B------:R-:W-:Y:S01]  /*1820*/  UMOV UR9, UR5 ;  /* 0x0000000500097c82 */ /* 0x000fe20008000000 */
[----:B--2---:R-:W-:Y:S01]  /*1830*/  IMAD.U32 R3, RZ, RZ, UR30 ;  /* 0x0000001eff037e24 */ /* 0x004fe2000f8e00ff */
[----:B------:R-:W-:Y:S01]  /*1840*/  UIADD3 UR30, UPT, UPT, UR20, 0x1, URZ ;  /* 0x00000001141e7890 */ /* 0x000fe2000fffe0ff */
[----:B------:R-:W-:Y:S03]  /*1850*/  UTMALDG.3D.MULTICAST [UR24], [UR40], UR29, desc[URZ] ;  /* 0x0000ff18280073b4 */ /* 0x000fe6000801181d */
[----:B------:R-:W-:Y:S01]  /*1860*/  UISETP.NE.AND UP0, UPT, UR30, 0x20, UPT ;  /* 0x000000201e00788c */ /* 0x000fe2000bf05270 */
[----:B------:R2:W-:Y:S01]  /*1870*/  UTMALDG.3D [UR16], [UR38], desc[URZ] ;  /* 0x0000ff10260075b4 */ /* 0x0005e20008011000 */
[----:B------:R4:W-:Y:S01]  /*1880*/  UTMALDG.4D.MULTICAST [UR8], [UR36], UR29, desc[URZ] ;  /* 0x0000ff08240073b4 */ /* 0x0009e2000801981d */
[----:B------:R4:W3:Y:S01]  /*1890*/  @!P0 SYNCS.PHASECHK.TRANS64.TRYWAIT P2, [UR31+0x30], R3 ;  /* 0x00003003ff0085a7 */ /* 0x0008e2000804111f */
[----:B--2---:R-:W-:-:S05]  /*18a0*/  UMOV UR20, UR30 ;  /* 0x0000001e00147c82 */ /* 0x004fca0008000000 */
[----:B------:R-:W-:Y:S05]  /*18b0*/  BRA.U UP0, `(.L_x_30) ;  /* 0xfffffffd00507547 */ /* 0x000fea000b83ffff */
[----:B----4-:R-:W-:Y:S02]  /*18c0*/  LEA R3, R8, UR32, 0x3 ;  /* 0x0000002008037c11 */ /* 0x010fe4000f8e18ff */
[----:B------:R-:W-:-:S04]  /*18d0*/  SHF.L.U32 R4, R2, 0x1f, RZ ;  /* 0x0000001f02047819 */ /* 0x000fc800000006ff */
[----:B------:R-:W2:Y:S02]  /*18e0*/  SYNCS.PHASECHK.TRANS64.TRYWAIT P0, [R3+URZ+0x80], R4 ;  /* 0x00008004030075a7 */ /* 0x000ea400080011ff */
[----:B--2---:R-:W-:Y:S05]  /*18f0*/  @!P0 BRA `(.L_x_31) ;  /* 0x0000003000b88947 */ /* 0x004fea0003800000 */
.L_x_78:
[C---:B------:R-:W-:Y:S01]  /*1900*/  LEA R4, R8.reuse, UR32, 0x4 ;  /* 0x0000002008047c11 */ /* 0x040fe2000f8e20ff */
[----:B------:R-:W-:-:S05]  /*1910*/  VIADD R8, R8, 0x1 ;  /* 0x0000000108087836 */ /* 0x000fca0000000000 */
[----:B--2---:R-:W2:Y:S01]  /*1920*/  LDS.128 R4, [R4+0x37c10] ;  /* 0x037c100004047984 */ /* 0x004ea20000000c00 */
[C---:B------:R-:W-:Y:S01]  /*1930*/  ISETP.NE.AND P1, PT, R8.reuse, 0x2, PT ;  /* 0x000000020800780c */ /* 0x040fe20003f25270 */
[----:B------:R4:W-:Y:S06]  /*1940*/  MEMBAR.ALL.CTA ;  /* 0x0000000000007992 */ /* 0x0009ec0000008000 */
[----:B----4-:R-:W4:Y:S01]  /*1950*/  FENCE.VIEW.ASYNC.S ;  /* 0x00000000000073c6 */ /* 0x010f220000000000 */
[----:B------:R-:W-:Y:S01]  /*1960*/  SEL R8, R8, RZ, P1 ;  /* 0x000000ff08087207 */ /* 0x000fe20000800000 */
[----:B----4-:R4:W-:Y:S01]  /*1970*/  SYNCS.ARRIVE.TRANS64.ART0 RZ, [R3+URZ+0x90], R0 ;  /* 0x0000900003ff79a7 */ /* 0x0109e200085000ff */
[----:B--2---:R-:W-:-:S02]  /*1980*/  ISETP.NE.AND P0, PT, R7, 0x1, PT ;  /* 0x000000010700780c */ /* 0x004fc40003f05270 */
[----:B------:R-:W-:Y:S02]  /*1990*/  R2UR UR19, R4 ;  /* 0x00000000041372ca */ /* 0x000fe400000e0000 */
[----:B------:R-:W-:Y:S02]  /*19a0*/  R2UR UR11, R5 ;  /* 0x00000000050b72ca */ /* 0x000fe400000e0000 */
[----:B------:R-:W-:Y:S02]  /*19b0*/  R2UR UR28, R6 ;  /* 0x00000000061c72ca */ /* 0x000fe400000e0000 */
[----:B----4-:R-:W-:-:S04]  /*19c0*/  SEL R3, RZ, 0x1, P1 ;  /* 0x00000001ff037807 */ /* 0x010fc80000800000 */
[----:B------:R-:W-:Y:S01]  /*19d0*/  LOP3.LUT R2, R2, R3, RZ, 0x3c, !PT ;  /* 0x0000000302027212 */ /* 0x000fe200078e3cff */
[----:B------:R-:W-:Y:S08]  /*19e0*/  @!P0 BRA `(.L_x_32) ;  /* 0xfffffff800bc8947 */ /* 0x000ff0000383ffff */
.L_x_27:
[----:B------:R-:W-:Y:S02]  /*19f0*/  UIADD3 UR4, UPT, UPT, UR33, 0x2, URZ ;  /* 0x0000000221047890 */ /* 0x000fe4000fffe0ff */
[----:B------:R-:W-:-:S04]  /*1a00*/  UISETP.NE.AND UP0, UPT, UR33, 0x5, UPT ;  /* 0x000000052100788c */ /* 0x000fc8000bf05270 */
[----:B------:R-:W-:-:S04]  /*1a10*/  USEL UR4, UR4, 0x1, UP0 ;  /* 0x0000000104047887 */ /* 0x000fc80008000000 */
[----:B------:R-:W-:Y:S02]  /*1a20*/  UIADD3 UR5, UPT, UPT, UR4, 0x1, URZ ;  /* 0x0000000104057890 */ /* 0x000fe4000fffe0ff */
[----:B------:R-:W-:-:S04]  /*1a30*/  UISETP.NE.AND UP1, UPT, UR4, 0x6, UPT ;  /* 0x000000060400788c */ /* 0x000fc8000bf25270 */
[----:B------:R-:W-:Y:S02]  /*1a40*/  USEL UR5, UR5, 0x1, UP1 ;  /* 0x0000000105057887 */ /* 0x000fe40008800000 */
[----:B------:R-:W-:Y:S02]  /*1a50*/  UISETP.EQ.XOR UP1, UPT, UR33, 0x5, !UP1 ;  /* 0x000000052100788c */ /* 0x000fe4000cf22a70 */
[----:B------:R-:W-:Y:S02]  /*1a60*/  UIADD3 UR4, UPT, UPT, UR5, 0x1, URZ ;  /* 0x0000000105047890 */ /* 0x000fe4000fffe0ff */
[----:B------:R-:W-:Y:S02]  /*1a70*/  UISETP.NE.AND UP0, UPT, UR5, 0x6, UPT ;  /* 0x000000060500788c */ /* 0x000fe4000bf05270 */
[----:B------:R-:W-:Y:S02]  /*1a80*/  UISETP.EQ.XOR UP1, UPT, UR5, 0x6, UP1 ;  /* 0x000000060500788c */ /* 0x000fe40008f22a70 */
[----:B------:R-:W-:-:S04]  /*1a90*/  USEL UR4, UR4, 0x1, UP0 ;  /* 0x0000000104047887 */ /* 0x000fc80008000000 */
[----:B------:R-:W-:Y:S02]  /*1aa0*/  UIADD3 UR5, UPT, UPT, UR4, 0x1, URZ ;  /* 0x0000000104057890 */ /* 0x000fe4000fffe0ff */
[----:B------:R-:W-:Y:S02]  /*1ab0*/  UISETP.NE.AND UP0, UPT, UR4, 0x6, UPT ;  /* 0x000000060400788c */ /* 0x000fe4000bf05270 */
[----:B------:R-:W-:Y:S02]  /*1ac0*/  UISETP.EQ.XOR UP1, UPT, UR4, 0x6, UP1 ;  /* 0x000000060400788c */ /* 0x000fe40008f22a70 */
[----:B------:R-:W-:-:S04]  /*1ad0*/  USEL UR5, UR5, 0x1, UP0 ;  /* 0x0000000105057887 */ /* 0x000fc80008000000 */
[----:B------:R-:W-:Y:S02]  /*1ae0*/  UISETP.EQ.XOR UP1, UPT, UR5, 0x6, UP1 ;  /* 0x000000060500788c */ /* 0x000fe40008f22a70 */
[----:B------:R-:W-:Y:S02]  /*1af0*/  UISETP.NE.AND UP0, UPT, UR5, 0x6, UPT ;  /* 0x000000060500788c */ /* 0x000fe4000bf05270 */
[----:B------:R-:W-:Y:S02]  /*1b00*/  USEL UR4, URZ, 0x1, !UP1 ;  /* 0x00000001ff047887 */ /* 0x000fe4000c800000 */
[----:B------:R-:W-:Y:S02]  /*1b10*/  USEL UR5, UR5, URZ, UP0 ;  /* 0x000000ff05057287 */ /* 0x000fe40008000000 */
[----:B------:R-:W-:Y:S02]  /*1b20*/  ULOP3.LUT UR4, UR34, UR4, URZ, 0x3c, !UPT ;  /* 0x0000000422047292 */ /* 0x000fe4000f8e3cff */
[----:B------:R-:W-:-:S02]  /*1b30*/  ULEA UR5, UR5, UR32, 0x3 ;  /* 0x0000002005057291 */ /* 0x000fc4000f8e18ff */
[----:B------:R-:W-:-:S06]  /*1b40*/  USHF.L.U32 UR4, UR4, 0x1f, URZ ;  /* 0x0000001f04047899 */ /* 0x000fcc00080006ff */
[----:B------:R-:W-:-:S04]  /*1b50*/  MOV R0, UR4 ;  /* 0x0000000400007c02 */ /* 0x000fc80008000f00 */
[----:B------:R-:W4:Y:S02]  /*1b60*/  SYNCS.PHASECHK.TRANS64.TRYWAIT P0, [UR5+0x30], R0 ;  /* 0x00003000ff0075a7 */ /* 0x000f240008001105 */
[----:B----4-:R-:W-:Y:S05]  /*1b70*/  @!P0 BRA `(.L_x_33) ;  /* 0x0000003000308947 */ /* 0x010fea0003800000 */
.L_x_80:
[----:B------:R-:W-:-:S13]  /*1b80*/  ELECT P0, URZ, PT ;  /* 0x0000000000ff782f */ /* 0x000fda0003800000 */
[----:B--2---:R-:W-:-:S04]  /*1b90*/  @P0 MOV R0, 0x8400 ;  /* 0x0000840000000802 */ /* 0x004fc80000000f00 */
[----:B------:R4:W-:Y:S03]  /*1ba0*/  @P0 SYNCS.ARRIVE.TRANS64 RZ, [UR5], R0 ;  /* 0x00000000ffff09a7 */ /* 0x0009e60008000005 */
.L_x_25:
[----:B------:R-:W-:-:S13]  /*1bb0*/  ISETP.NE.AND P0, PT, R124, 0x4, PT ;  /* 0x000000047c00780c */ /* 0x000fda0003f05270 */
[----:B------:R-:W-:Y:S05]  /*1bc0*/  @P0 BRA `(.L_x_34) ;  /* 0x0000000800e40947 */ /* 0x000fea0003800000 */
[----:B------:R-:W5:Y:S08]  /*1bd0*/  S2UR UR12, SR_CgaCtaId ;  /* 0x00000000000c79c3 */ /* 0x000f700000008800 */
[----:B------:R-:W-:Y:S06]  /*1be0*/  BAR.SYNC.DEFER_BLOCKING 0x3, 0xa0 ;  /* 0x00c2800000007b1d */ /* 0x000fec0000010000 */
[----:B------:R-:W-:-:S02]  /*1bf0*/  UMOV UR4, 0x400 ;  /* 0x0000040000047882 */ /* 0x000fc40000000000 */
[----:B-----5:R-:W-:-:S09]  /*1c00*/  ULEA UR12, UR12, UR4, 0x18 ;  /* 0x000000040c0c7291 */ /* 0x020fd2000f8ec0ff */
[----:B------:R-:W2:Y:S01]  /*1c10*/  LDS R2, [UR12+0xa8] ;  /* 0x0000a80cff027984 */ /* 0x000ea20008000800 */
[----:B------:R-:W5:Y:S02]  /*1c20*/  SYNCS.PHASECHK.TRANS64.TRYWAIT P0, [UR12+0x80], RZ ;  /* 0x000080ffff0075a7 */ /* 0x000f64000800110c */
[----:B--2--5:R-:W-:Y:S05]  /*1c30*/  @!P0 BRA `(.L_x_35) ;  /* 0x0000003000208947 */ /* 0x024fea0003800000 */
.L_x_82:
[----:B------:R-:W5:Y:S01]  /*1c40*/  LDS R3, [UR12+0x37c1c] ;  /* 0x037c1c0cff037984 */ /* 0x000f620008000800 */
[----:B--2-4-:R-:W-:Y:S01]  /*1c50*/  IMAD.MOV.U32 R0, RZ, RZ, 0x1 ;  /* 0x00000001ff007424 */ /* 0x014fe200078e00ff */
[----:B------:R-:W-:Y:S01]  /*1c60*/  R2UR UR36, R2 ;  /* 0x00000000022472ca */ /* 0x000fe200000e0000 */
[----:B------:R-:W-:Y:S01]  /*1c70*/  HFMA2 R2, -RZ, RZ, 0, 5.9604644775390625e-08 ;  /* 0x00000001ff027431 */ /* 0x000fe200000001ff */
[----:B------:R2:W-:Y:S06]  /*1c80*/  MEMBAR.ALL.CTA ;  /* 0x0000000000007992 */ /* 0x0005ec0000008000 */
[----:B--2---:R-:W2:Y:S01]  /*1c90*/  FENCE.VIEW.ASYNC.S ;  /* 0x00000000000073c6 */ /* 0x004ea20000000000 */
[----:B------:R-:W-:Y:S01]  /*1ca0*/  IMAD.MOV.U32 R7, RZ, RZ, 0x1 ;  /* 0x00000001ff077424 */ /* 0x000fe200078e00ff */
[----:B--2---:R2:W-:Y:S01]  /*1cb0*/  SYNCS.ARRIVE.TRANS64.ART0 RZ, [UR12+0x90], R0 ;  /* 0x00009000ffff79a7 */ /* 0x0045e2000850000c */
[----:B-----5:R-:W-:-:S13]  /*1cc0*/  ISETP.NE.AND P0, PT, R3, 0x1, PT ;  /* 0x000000010300780c */ /* 0x020fda0003f05270 */
[----:B--2---:R-:W-:Y:S05]  /*1cd0*/  @P0 BRA `(.L_x_36) ;  /* 0x0000000800780947 */ /* 0x004fea0003800000 */
[----:B------:R-:W-:Y:S01]  /*1ce0*/  UIADD3 UR10, UPT, UPT, UR36, 0x100, URZ ;  /* 0x00000100240a7890 */ /* 0x000fe2000fffe0ff */
[----:B------:R-:W-:Y:S01]  /*1cf0*/  MOV R6, 0x1 ;  /* 0x0000000100067802 */ /* 0x000fe20000000f00 */
[----:B------:R-:W-:Y:S01]  /*1d00*/  UIADD3 UR8, UPT, UPT, UR36, 0x40000100, URZ ;  /* 0x4000010024087890 */ /* 0x000fe2000fffe0ff */
[----:B------:R-:W-:Y:S01]  /*1d10*/  MOV R5, RZ ;  /* 0x000000ff00057202 */ /* 0x000fe20000000f00 */
[----:B------:R-:W-:Y:S01]  /*1d20*/  UIADD3 UR6, UPT, UPT, UR36, -0x7fffff00, URZ ;  /* 0x8000010024067890 */ /* 0x000fe2000fffe0ff */
[----:B------:R-:W-:Y:S01]  /*1d30*/  MOV R7, 0x1 ;  /* 0x0000000100077802 */ /* 0x000fe20000000f00 */
[----:B------:R-:W-:Y:S02]  /*1d40*/  UIADD3 UR4, UPT, UPT, UR36, -0x3fffff00, URZ ;  /* 0xc000010024047890 */ /* 0x000fe4000fffe0ff */
[----:B------:R-:W-:Y:S01]  /*1d50*/  UIADD3 UR13, UPT, UPT, UR12, 0x6400, URZ ;  /* 0x000064000c0d7890 */ /* 0x000fe2000fffe0ff */
[----:B------:R-:W-:Y:S01]  /*1d60*/  UMOV UR31, 0x8a02000 ;  /* 0x08a02000001f7882 */ /* 0x000fe20000000000 */
[----:B------:R-:W-:-:S02]  /*1d70*/  UIADD3 UR11, UPT, UPT, UR36, 0x110, URZ ;  /* 0x00000110240b7890 */ /* 0x000fc4000fffe0ff */
[----:B------:R-:W-:Y:S02]  /*1d80*/  UIADD3 UR9, UPT, UPT, UR36, 0x40000110, URZ ;  /* 0x4000011024097890 */ /* 0x000fe4000fffe0ff */
[----:B------:R-:W-:Y:S02]  /*1d90*/  UIADD3 UR7, UPT, UPT, UR36, -0x7ffffef0, URZ ;  /* 0x8000011024077890 */ /* 0x000fe4000fffe0ff */
[----:B------:R-:W-:Y:S02]  /*1da0*/  UIADD3 UR5, UPT, UPT, UR36, -0x3ffffef0, URZ ;  /* 0xc000011024057890 */ /* 0x000fe4000fffe0ff */
[----:B------:R-:W-:Y:S02]  /*1db0*/  USHF.R.U32.HI UR30, URZ, 0x1, UR10 ;  /* 0x00000001ff1e7899 */ /* 0x000fe4000801160a */
[----:B------:R-:W-:Y:S02]  /*1dc0*/  USHF.R.U32.HI UR27, URZ, 0x1, UR8 ;  /* 0x00000001ff1b7899 */ /* 0x000fe40008011608 */
[----:B------:R-:W-:-:S02]  /*1dd0*/  USHF.R.U32.HI UR18, URZ, 0x1, UR6 ;  /* 0x00000001ff127899 */ /* 0x000fc40008011606 */
[----:B------:R-:W-:Y:S02]  /*1de0*/  USHF.R.U32.HI UR16, URZ, 0x1, UR4 ;  /* 0x00000001ff107899 */ /* 0x000fe40008011604 */
[----:B------:R-:W-:Y:S02]  /*1df0*/  UIADD3 UR19, UPT, UPT, UR12, 0x37000, URZ ;  /* 0x000370000c137890 */ /* 0x000fe4000fffe0ff */
[----:B------:R-:W-:Y:S02]  /*1e00*/  UIADD3 UR20, UPT, UPT, UR12, 0x36400, URZ ;  /* 0x000364000c147890 */ /* 0x000fe4000fffe0ff */
[----:B------:R-:W-:Y:S02]  /*1e10*/  UIADD3 UR24, UPT, UPT, UR12, 0x1e400, URZ ;  /* 0x0001e4000c187890 */ /* 0x000fe4000fffe0ff */
[----:B------:R-:W-:Y:S02]  /*1e20*/  ULOP3.LUT UR28, UR21, 0x3, URZ, 0xfc, !UPT ;  /* 0x00000003151c7892 */ /* 0x000fe4000f8efcff */
[----:B------:R-:W-:-:S02]  /*1e30*/  USEL UR38, URZ, 0x4000, UP6 ;  /* 0x00004000ff267887 */ /* 0x000fc4000b000000 */
[----:B------:R-:W-:Y:S02]  /*1e40*/  ULOP3.LUT UR26, UR21, 0xffff, URZ, 0xc0, !UPT ;  /* 0x0000ffff151a7892 */ /* 0x000fe4000f8ec0ff */
[----:B------:R-:W-:Y:S02]  /*1e50*/  USEL UR31, UR31, 0x8a00000, !UP5 ;  /* 0x08a000001f1f7887 */ /* 0x000fe4000e800000 */
[----:B------:R-:W-:Y:S02]  /*1e60*/  USHF.R.U32.HI UR21, URZ, 0x4, UR13 ;  /* 0x00000004ff157899 */ /* 0x000fe4000801160d */
[----:B------:R-:W-:Y:S02]  /*1e70*/  USHF.R.U32.HI UR29, URZ, 0x1a, UR11 ;  /* 0x0000001aff1d7899 */ /* 0x000fe4000801160b */
[----:B------:R-:W-:Y:S02]  /*1e80*/  USHF.R.U32.HI UR25, URZ, 0x1a, UR9 ;  /* 0x0000001aff197899 */ /* 0x000fe40008011609 */
[----:B------:R-:W-:-:S02]  /*1e90*/  USHF.R.U32.HI UR17, URZ, 0x1a, UR7 ;  /* 0x0000001aff117899 */ /* 0x000fc40008011607 */
[----:B------:R-:W-:Y:S02]  /*1ea0*/  USHF.R.U32.HI UR13, URZ, 0x1a, UR5 ;  /* 0x0000001aff0d7899 */ /* 0x000fe40008011605 */
[----:B------:R-:W-:Y:S02]  /*1eb0*/  ULOP3.LUT UR30, UR30, 0x60000000, URZ, 0xc0, !UPT ;  /* 0x600000001e1e7892 */ /* 0x000fe4000f8ec0ff */
[----:B------:R-:W-:Y:S02]  /*1ec0*/  ULOP3.LUT UR27, UR27, 0x60000000, URZ, 0xc0, !UPT ;  /* 0x600000001b1b7892 */ /* 0x000fe4000f8ec0ff */
[----:B------:R-:W-:Y:S02]  /*1ed0*/  ULOP3.LUT UR18, UR18, 0x60000000, URZ, 0xc0, !UPT ;  /* 0x6000000012127892 */ /* 0x000fe4000f8ec0ff */
[----:B------:R-:W-:Y:S02]  /*1ee0*/  ULOP3.LUT UR16, UR16, 0x60000000, URZ, 0xc0, !UPT ;  /* 0x6000000010107892 */ /* 0x000fe4000f8ec0ff */
[----:B------:R-:W-:-:S02]  /*1ef0*/  USHF.R.U32.HI UR19, URZ, 0x4, UR19 ;  /* 0x00000004ff137899 */ /* 0x000fc40008011613 */
[----:B------:R-:W-:Y:S02]  /*1f00*/  USHF.R.U32.HI UR20, URZ, 0x4, UR20 ;  /* 0x00000004ff147899 */ /* 0x000fe40008011614 */
[----:B------:R-:W-:Y:S02]  /*1f10*/  USHF.R.U32.HI UR24, URZ, 0x4, UR24 ;  /* 0x00000004ff187899 */ /* 0x000fe40008011618 */
[----:B------:R-:W-:Y:S02]  /*1f20*/  UIADD3 UR38, UPT, UPT, UR38, UR31, URZ ;  /* 0x0000001f26267290 */ /* 0x000fe4000fffe0ff */
[----:B------:R-:W-:Y:S02]  /*1f30*/  ULOP3.LUT UR29, UR30, 0x30, UR29, 0xf8, !UPT ;  /* 0x000000301e1d7892 */ /* 0x000fe4000f8ef81d */
[----:B------:R-:W-:Y:S02]  /*1f40*/  ULOP3.LUT UR25, UR27, 0x30, UR25, 0xf8, !UPT ;  /* 0x000000301b197892 */ /* 0x000fe4000f8ef819 */
[----:B------:R-:W-:-:S02]  /*1f50*/  ULOP3.LUT UR17, UR18, 0x30, UR17, 0xf8, !UPT ;  /* 0x0000003012117892 */ /* 0x000fc4000f8ef811 */
[----:B------:R-:W-:Y:S02]  /*1f60*/  ULOP3.LUT UR13, UR16, 0x30, UR13, 0xf8, !UPT ;  /* 0x00000030100d7892 */ /* 0x000fe4000f8ef80d */
[----:B------:R-:W-:Y:S02]  /*1f70*/  ULOP3.LUT UR19, UR19, 0x3fc0, URZ, 0xc0, !UPT ;  /* 0x00003fc013137892 */ /* 0x000fe4000f8ec0ff */
[----:B------:R-:W-:Y:S02]  /*1f80*/  ULOP3.LUT UR20, UR20, 0x3fc0, URZ, 0xc0, !UPT ;  /* 0x00003fc014147892 */ /* 0x000fe4000f8ec0ff */
[----:B------:R-:W-:Y:S02]  /*1f90*/  ULOP3.LUT UR21, UR21, 0x3fc0, URZ, 0xc0, !UPT ;  /* 0x00003fc015157892 */ /* 0x000fe4000f8ec0ff */
[----:B------:R-:W-:Y:S02]  /*1fa0*/  ULOP3.LUT UR24, UR24, 0x3fc0, URZ, 0xc0, !UPT ;  /* 0x00003fc018187892 */ /* 0x000fe4000f8ec0ff */
[----:B------:R-:W-:-:S02]  /*1fb0*/  ULOP3.LUT UR51, UR29, UR38, URZ, 0xfc, !UPT ;  /* 0x000000261d337292 */ /* 0x000fc4000f8efcff */
[----:B------:R-:W-:Y:S02]  /*1fc0*/  ULOP3.LUT UR45, UR25, UR38, URZ, 0xfc, !UPT ;  /* 0x00000026192d7292 */ /* 0x000fe4000f8efcff */
[----:B------:R-:W-:Y:S02]  /*1fd0*/  ULOP3.LUT UR41, UR17, UR38, URZ, 0xfc, !UPT ;  /* 0x0000002611297292 */ /* 0x000fe4000f8efcff */
[----:B------:R-:W-:Y:S02]  /*1fe0*/  ULOP3.LUT UR39, UR13, UR38, URZ, 0xfc, !UPT ;  /* 0x000000260d277292 */ /* 0x000fe4000f8efcff */
[----:B------:R-:W-:Y:S02]  /*1ff0*/  ULOP3.LUT UR28, UR28, 0xffff, URZ, 0xc0, !UPT ;  /* 0x0000ffff1c1c7892 */ /* 0x000fe4000f8ec0ff */
[----:B------:R-:W-:Y:S02]  /*2000*/  ULOP3.LUT UR19, UR19, 0x10000, URZ, 0xfc, !UPT ;  /* 0x0001000013137892 */ /* 0x000fe4000f8efcff */
[----:B------:R-:W-:-:S02]  /*2010*/  ULOP3.LUT UR20, UR20, 0x10000, URZ, 0xfc, !UPT ;  /* 0x0001000014147892 */ /* 0x000fc4000f8efcff */
[----:B------:R-:W-:Y:S02]  /*2020*/  ULOP3.LUT UR21, UR21, 0x10000, URZ, 0xfc, !UPT ;  /* 0x0001000015157892 */ /* 0x000fe4000f8efcff */
[----:B------:R-:W-:Y:S01]  /*2030*/  ULOP3.LUT UR24, UR24, 0x10000, URZ, 0xfc, !UPT ;  /* 0x0001000018187892 */ /* 0x000fe2000f8efcff */
[----:B------:R-:W-:Y:S01]  /*2040*/  UMOV UR35, URZ ;  /* 0x000000ff00237c82 */ /* 0x000fe20008000000 */
[----:B------:R-:W-:Y:S01]  /*2050*/  UMOV UR34, URZ ;  /* 0x000000ff00227c82 */ /* 0x000fe20008000000 */
[----:B------:R-:W-:Y:S01]  /*2060*/  UMOV UR33, URZ ;  /* 0x000000ff00217c82 */ /* 0x000fe20008000000 */
[----:B------:R-:W-:Y:S01]  /*2070*/  UMOV UR50, URZ ;  /* 0x000000ff00327c82 */ /* 0x000fe20008000000 */
[----:B------:R-:W-:Y:S01]  /*2080*/  UMOV UR44, URZ ;  /* 0x000000ff002c7c82 */ /* 0x000fe20008000000 */
[----:B------:R-:W-:Y:S01]  /*2090*/  UMOV UR40, URZ ;  /* 0x000000ff00287c82 */ /* 0x000fe20008000000 */
[----:B------:R-:W-:-:S05]  /*20a0*/  UMOV UR38, URZ ;  /* 0x000000ff00267c82 */ /* 0x000fca0008000000 */
.L_x_43:
[----:B------:R-:W-:Y:S01]  /*20b0*/  USHF.L.U32 UR13, UR34, 0x1f, URZ ;  /* 0x0000001f220d7899 */ /* 0x000fe200080006ff */
[----:B----4-:R-:W-:Y:S01]  /*20c0*/  SHF.L.U32 R3, R7, 0x1f, RZ ;  /* 0x0000001f07037819 */ /* 0x010fe200000006ff */
[----:B------:R-:W-:Y:S02]  /*20d0*/  ULEA UR16, UR33, UR12, 0x3 ;  /* 0x0000000c21107291 */ /* 0x000fe4000f8e18ff */
[----:B------:R-:W-:Y:S02]  /*20e0*/  ULEA UR18, UR35, UR12, 0x3 ;  /* 0x0000000c23127291 */ /* 0x000fe4000f8e18ff */
[----:B------:R-:W-:Y:S01]  /*20f0*/  MOV R2, UR13 ;  /* 0x0000000d00027c02 */ /* 0x000fe20008000f00 */
[----:B------:R-:W-:Y:S02]  /*2100*/  ULEA UR17, UR35, UR36, 0x7 ;  /* 0x0000002423117291 */ /* 0x000fe4000f8e38ff */
[----:B------:R-:W-:Y:S02]  /*2110*/  UPLOP3.LUT UP2, UPT, UPT, UPT, UPT, 0x40, 0x4 ;  /* 0x000000000004789c */ /* 0x000fe40003f4e870 */
[----:B------:R2:W4:Y:S02]  /*2120*/  SYNCS.PHASECHK.TRANS64.TRYWAIT P1, [UR16], R2 ;  /* 0x00000002ff0075a7 */ /* 0x0005240008021110 */
[----:B------:R-:W5:Y:S02]  /*2130*/  SYNCS.PHASECHK.TRANS64.TRYWAIT P0, [UR18+0x70], R3 ;  /* 0x00007003ff0075a7 */ /* 0x000f640008001112 */
[----:B--2-45:R-:W-:Y:S05]  /*2140*/  @P0 BRA `(.L_x_37) ;  /* 0x0000000000080947 */ /* 0x034fea0003800000 */
[----:B------:R-:W2:Y:S02]  /*2150*/  SYNCS.PHASECHK.TRANS64.TRYWAIT P0, [UR18+0x70], R3 ;  /* 0x00007003ff0075a7 */ /* 0x000ea40008001112 */
[----:B--2---:R-:W-:Y:S05]  /*2160*/  @!P0 BRA `(.L_x_38) ;  /* 0x0000002800ec8947 */ /* 0x004fea0003800000 */
.L_x_37:
[----:B------:R-:W-:-:S05]  /*2170*/  UMOV UR31, URZ ;  /* 0x000000ff001f7c82 */ /* 0x000fca0008000000 */
.L_x_41:
[----:B------:R-:W-:Y:S02]  /*2180*/  USHF.L.U32 UR32, UR33, 0xa, URZ ;  /* 0x0000000a21207899 */ /* 0x000fe400080006ff */
[----:B------:R-:W-:Y:S02]  /*2190*/  UIADD3 UR25, UPT, UPT, UR33, 0x1, URZ ;  /* 0x0000000121197890 */ /* 0x000fe4000fffe0ff */
[----:B------:R-:W-:Y:S02]  /*21a0*/  UISETP.GT.U32.AND UP0, UPT, UR31, 0x1e, UPT ;  /* 0x0000001e1f00788c */ /* 0x000fe4000bf04070 */
[----:B----4-:R-:W-:Y:S02]  /*21b0*/  USHF.L.U32 UR56, UR33, 0x5, URZ ;  /* 0x0000000521387899 */ /* 0x010fe400080006ff */
[----:B------:R-:W-:Y:S02]  /*21c0*/  UIADD3 UR16, UPT, UPT, UR32, 0x6, URZ ;  /* 0x0000000620107890 */ /* 0x000fe4000fffe0ff */
[----:B------:R-:W-:Y:S01]  /*21d0*/  ULEA UR13, UR33, UR12, 0x3 ;  /* 0x0000000c210d7291 */ /* 0x000fe2000f8e18ff */
[----:B------:R-:W-:Y:S01]  /*21e0*/  PLOP3.LUT P0, PT, PT, PT, UP0, 0x80, 0x8 ;  /* 0x000000000008781c */ /* 0x000fe20003f0f008 */
[----:B------:R-:W-:Y:S02]  /*21f0*/  UISETP.NE.AND UP1, UPT, UR25, 0x6, UPT ;  /* 0x000000061900788c */ /* 0x000fe4000bf25270 */
[----:B------:R-:W-:Y:S02]  /*2200*/  UIADD3 UR58, UPT, UPT, UR56, UR20, URZ ;  /* 0x00000014383a7290 */ /* 0x000fe4000fffe0ff */
[----:B------:R-:W-:Y:S02]  /*2210*/  UIADD3 UR54, UPT, UPT, UR32, UR24, URZ ;  /* 0x0000001820367290 */ /* 0x000fe4000fffe0ff */
[----:B------:R-:W-:Y:S02]  /*2220*/  UIADD3 UR52, UPT, UPT, UR32, UR21, URZ ;  /* 0x0000001520347290 */ /* 0x000fe4000fffe0ff */
[----:B------:R-:W-:Y:S02]  /*2230*/  UIADD3 UR48, UPT, UPT, UR24, 0x2, UR32 ;  /* 0x0000000218307890 */ /* 0x000fe4000fffe020 */
[----:B------:R-:W-:Y:S02]  /*2240*/  UIADD3 UR46, UPT, UPT, UR21, 0x2, UR32 ;  /* 0x00000002152e7890 */ /* 0x000fe4000fffe020 */
[----:B------:R-:W-:Y:S02]  /*2250*/  UIADD3 UR42, UPT, UPT, UR24, 0x4, UR32 ;  /* 0x00000004182a7890 */ /* 0x000fe4000fffe020 */
[----:B------:R-:W-:Y:S02]  /*2260*/  UIADD3 UR30, UPT, UPT, UR16, UR24, URZ ;  /* 0x00000018101e7290 */ /* 0x000fe4000fffe0ff */
[----:B------:R-:W-:Y:S02]  /*2270*/  UIADD3 UR56, UPT, UPT, UR56, UR19, URZ ;  /* 0x0000001338387290 */ /* 0x000fe4000fffe0ff */
[----:B------:R-:W-:Y:S02]  /*2280*/  UIADD3 UR32, UPT, UPT, UR21, 0x4, UR32 ;  /* 0x0000000415207890 */ /* 0x000fe4000fffe020 */
[----:B------:R-:W-:Y:S02]  /*2290*/  UIADD3 UR29, UPT, UPT, UR13, 0x30, URZ ;  /* 0x000000300d1d7890 */ /* 0x000fe4000fffe0ff */
[----:B------:R-:W-:Y:S02]  /*22a0*/  USEL UR27, URZ, 0x1, UP1 ;  /* 0x00000001ff1b7887 */ /* 0x000fe40008800000 */
[----:B------:R-:W-:Y:S02]  /*22b0*/  UIADD3 UR16, UPT, UPT, UR16, UR21, URZ ;  /* 0x0000001510107290 */ /* 0x000fe4000fffe0ff */
[----:B------:R-:W-:Y:S01]  /*22c0*/  USEL UR33, UR25, URZ, UP1 ;  /* 0x000000ff19217287 */ /* 0x000fe20008800000 */
[----:B------:R-:W-:Y:S01]  /*22d0*/  UMOV UR59, 0x4008 ;  /* 0x00004008003b7882 */ /* 0x000fe20000000000 */
[----:B------:R-:W-:Y:S01]  /*22e0*/  UMOV UR57, 0x4008 ;  /* 0x0000400800397882 */ /* 0x000fe20000000000 */
[----:B------:R-:W-:Y:S01]  /*22f0*/  UMOV UR55, 0x40004040 ;  /* 0x4000404000377882 */ /* 0x000fe20000000000 */
[----:B------:R-:W-:Y:S01]  /*2300*/  UMOV UR53, 0x40004040 ;  /* 0x4000404000357882 */ /* 0x000fe20000000000 */
[----:B------:R-:W-:Y:S01]  /*2310*/  UMOV UR49, 0x40004040 ;  /* 0x4000404000317882 */ /* 0x000fe20000000000 */
[----:B------:R-:W-:Y:S01]  /*2320*/  UMOV UR47, 0x40004040 ;  /* 0x40004040002f7882 */ /* 0x000fe20000000000 */
[----:B------:R-:W-:Y:S01]  /*2330*/  UMOV UR43, 0x40004040 ;  /* 0x40004040002b7882 */ /* 0x000fe20000000000 */
[----:B--2---:R-:W-:Y:S05]  /*2340*/  @P1 BRA `(.L_x_39) ;  /* 0x0000000000101947 */ /* 0x004fea0003800000 */
[----:B------:R-:W-:Y:S06]  /*2350*/  USHF.L.U32 UR25, UR34, 0x1f, URZ ;  /* 0x0000001f22197899 */ /* 0x000fec00080006ff */
[----:B--2---:R-:W-:Y:S04]  /*2360*/  MOV R2, UR25 ;  /* 0x0000001900027c02 */ /* 0x004fe80008000f00 */
[----:B------:R-:W2:Y:S02]  /*2370*/  SYNCS.PHASECHK.TRANS64.TRYWAIT P1, [UR13], R2 ;  /* 0x00000002ff0075a7 */ /* 0x000ea4000802110d */
[----:B--2---:R-:W-:Y:S05]  /*2380*/  @!P1 BRA `(.L_x_40) ;  /* 0x0000002800849947 */ /* 0x004fea0003800000 */
.L_x_39:
[----:B------:R-:W-:Y:S01]  /*2390*/  ULOP3.LUT UR34, UR34, UR27, URZ, 0x3c, !UPT ;  /* 0x0000001b22227292 */ /* 0x000fe2000f8e3cff */
[----:B------:R-:W-:Y:S01]  /*23a0*/  PLOP3.LUT P1, PT, PT, PT, PT, 0x80, 0x8 ;  /* 0x000000000008781c */ /* 0x000fe20003f2f070 */
[----:B------:R-:W-:Y:S01]  /*23b0*/  UIADD3 UR31, UPT, UPT, UR31, 0x1, URZ ;  /* 0x000000011f1f7890 */ /* 0x000fe2000fffe0ff */
[----:B------:R4:W-:Y:S01]  /*23c0*/  UTCCP.T.S.4x32dp128bit tmem[UR36+0x100], gdesc[UR58] ;  /* 0x0001003a240079e7 */ /* 0x0009e20009100000 */
[----:B------:R-:W-:Y:S01]  /*23d0*/  UMOV UR64, UR16 ;  /* 0x0000001000407c82 */ /* 0x000fe20008000000 */
[----:B------:R-:W-:Y:S01]  /*23e0*/  @!UP0 USHF.L.U32 UR13, UR34, 0x1f, URZ ;  /* 0x0000001f220d8899 */ /* 0x000fe200080006ff */
[----:B------:R4:W-:Y:S01]  /*23f0*/  UTCCP.T.S.4x32dp128bit tmem[UR36+0x110], gdesc[UR56] ;  /* 0x00011038240079e7 */ /* 0x0009e20009100000 */
[----:B------:R-:W-:Y:S01]  /*2400*/  @!UP0 ULEA UR16, UR33, UR12, 0x3 ;  /* 0x0000000c21108291 */ /* 0x000fe2000f8e18ff */
[----:B------:R4:W-:Y:S01]  /*2410*/  UTCQMMA gdesc[UR52], gdesc[UR54], tmem[UR17], tmem[UR50], idesc[UR51], tmem[UR10], UP2 ;  /* 0x000a323634007dea */ /* 0x0009e20009000311 */
[----:B------:R-:W-:Y:S01]  /*2420*/  UMOV UR60, UR32 ;  /* 0x00000020003c7c82 */ /* 0x000fe20008000000 */
[----:B------:R-:W-:Y:S01]  /*2430*/  UMOV UR61, 0x40004040 ;  /* 0x40004040003d7882 */ /* 0x000fe20000000000 */
[----:B--2---:R-:W-:Y:S01]  /*2440*/  MOV R2, UR13 ;  /* 0x0000000d00027c02 */ /* 0x004fe20008000f00 */
[----:B------:R4:W-:Y:S01]  /*2450*/  UTCQMMA gdesc[UR46], gdesc[UR48], tmem[UR17], tmem[UR44], idesc[UR45], tmem[UR8], UPT ;  /* 0x00082c302e007dea */ /* 0x0009e2000b800311 */
[----:B------:R-:W-:Y:S01]  /*2460*/  UMOV UR62, UR30 ;  /* 0x0000001e003e7c82 */ /* 0x000fe20008000000 */
[----:B------:R-:W-:Y:S01]  /*2470*/  UMOV UR63, 0x40004040 ;  /* 0x40004040003f7882 */ /* 0x000fe20000000000 */
[----:B------:R-:W-:Y:S01]  /*2480*/  UMOV UR65, 0x40004040 ;  /* 0x4000404000417882 */ /* 0x000fe20000000000 */
[----:B------:R4:W-:Y:S01]  /*2490*/  UTCQMMA gdesc[UR60], gdesc[UR42], tmem[UR17], tmem[UR40], idesc[UR41], tmem[UR6], UPT ;  /* 0x0006282a3c007dea */ /* 0x0009e2000b800311 */
[----:B------:R4:W-:Y:S01]  /*24a0*/  UTCQMMA gdesc[UR64], gdesc[UR62], tmem[UR17], tmem[UR38], idesc[UR39], tmem[UR4], UPT ;  /* 0x0004263e40007dea */ /* 0x0009e2000b800311 */
[----:B------:R4:W-:Y:S01]  /*24b0*/  UTCBAR.MULTICAST [UR29], URZ, UR28 ;  /* 0x000000ff1d0073e9 */ /* 0x0009e2000800081c */
[----:B------:R4:W2:Y:S01]  /*24c0*/  @!P0 SYNCS.PHASECHK.TRANS64.TRYWAIT P1, [UR16], R2 ;  /* 0x00000002ff0085a7 */ /* 0x0008a20008021110 */
[----:B------:R-:W-:Y:S02]  /*24d0*/  UISETP.NE.AND UP0, UPT, UR31, 0x20, UPT ;  /* 0x000000201f00788c */ /* 0x000fe4000bf05270 */
[----:B------:R-:W-:Y:S07]  /*24e0*/  UPLOP3.LUT UP2, UPT, UPT, UPT, UPT, 0x80, 0x8 ;  /* 0x000000000008789c */ /* 0x000fee0003f4f070 */
[----:B------:R-:W-:Y:S05]  /*24f0*/  BRA.U UP0, `(.L_x_41) ;  /* 0xfffffffd00207547 */ /* 0x000fea000b83ffff */
[----:B------:R-:W-:Y:S01]  /*2500*/  UIADD3 UR35, UPT, UPT, UR35, 0x1, URZ ;  /* 0x0000000123237890 */ /* 0x000fe2000fffe0ff */
[----:B------:R-:W-:Y:S01]  /*2510*/  LEA R3, R6, UR12, 0x3 ;  /* 0x0000000c06037c11 */ /* 0x000fe2000f8e18ff */
[----:B------:R-:W-:Y:S01]  /*2520*/  UIADD3 UR18, UPT, UPT, UR18, 0x60, URZ ;  /* 0x0000006012127890 */ /* 0x000fe2000fffe0ff */
[----:B----4-:R-:W-:Y:S01]  /*2530*/  IMAD.U32 R2, R5, -0x80000000, RZ ;  /* 0x8000000005027824 */ /* 0x010fe200078e00ff */
[----:B------:R-:W-:-:S04]  /*2540*/  UISETP.NE.AND UP0, UPT, UR35, 0x2, UPT ;  /* 0x000000022300788c */ /* 0x000fc8000bf05270 */
[----:B------:R-:W-:Y:S02]  /*2550*/  USEL UR13, URZ, 0x1, UP0 ;  /* 0x00000001ff0d7887 */ /* 0x000fe40008000000 */
[----:B------:R-:W-:Y:S01]  /*2560*/  USEL UR35, UR35, URZ, UP0 ;  /* 0x000000ff23237287 */ /* 0x000fe20008000000 */
[----:B------:R4:W-:Y:S03]  /*2570*/  UTCBAR.MULTICAST [UR18], URZ, UR26 ;  /* 0x000000ff120073e9 */ /* 0x0009e6000800081a */
[----:B------:R-:W-:Y:S01]  /*2580*/  ULEA UR16, UR35, UR12, 0x3 ;  /* 0x0000000c23107291 */ /* 0x000fe2000f8e18ff */
[----:B------:R-:W-:-:S05]  /*2590*/  LOP3.LUT R7, R7, UR13, RZ, 0x3c, !PT ;  /* 0x0000000d07077c12 */ /* 0x000fca000f8e3cff */
[----:B------:R-:W-:-:S04]  /*25a0*/  IMAD.U32 R4, R7, -0x80000000, RZ ;  /* 0x8000000007047824 */ /* 0x000fc800078e00ff */
[----:B------:R4:W-:Y:S01]  /*25b0*/  SYNCS.PHASECHK.TRANS64.TRYWAIT PT, [UR16+0x70], R4 ;  /* 0x00007004ff0075a7 */ /* 0x0009e200080e1110 */
[----:B------:R-:W5:Y:S02]  /*25c0*/  SYNCS.PHASECHK.TRANS64.TRYWAIT P0, [R3+URZ+0x80], R2 ;  /* 0x00008002030075a7 */ /* 0x000f6400080011ff */
[----:B----45:R-:W-:Y:S05]  /*25d0*/  @!P0 BRA `(.L_x_42) ;  /* 0x0000002800108947 */ /* 0x030fea0003800000 */
.L_x_86:
[C---:B------:R-:W-:Y:S01]  /*25e0*/  LEA R2, R6.reuse, UR12, 0x4 ;  /* 0x0000000c06027c11 */ /* 0x040fe2000f8e20ff */
[----:B------:R-:W-:-:S05]  /*25f0*/  VIADD R6, R6, 0x1 ;  /* 0x0000000106067836 */ /* 0x000fca0000000000 */
[----:B------:R-:W5:Y:S01]  /*2600*/  LDS R2, [R2+0x37c1c] ;  /* 0x037c1c0002027984 */ /* 0x000f620000000800 */
[C---:B--2---:R-:W-:Y:S01]  /*2610*/  ISETP.NE.AND P1, PT, R6.reuse, 0x2, PT ;  /* 0x000000020600780c */ /* 0x044fe20003f25270 */
[----:B------:R2:W-:Y:S06]  /*2620*/  MEMBAR.ALL.CTA ;  /* 0x0000000000007992 */ /* 0x0005ec0000008000 */
[----:B--2---:R-:W2:Y:S01]  /*2630*/  FENCE.VIEW.ASYNC.S ;  /* 0x00000000000073c6 */ /* 0x004ea20000000000 */
[----:B------:R-:W-:Y:S02]  /*2640*/  SEL R4, RZ, 0x1, P1 ;  /* 0x00000001ff047807 */ /* 0x000fe40000800000 */
[----:B------:R-:W-:-:S02]  /*2650*/  SEL R6, R6, RZ, P1 ;  /* 0x000000ff06067207 */ /* 0x000fc40000800000 */
[----:B------:R-:W-:Y:S01]  /*2660*/  LOP3.LUT R5, R5, R4, RZ, 0x3c, !PT ;  /* 0x0000000405057212 */ /* 0x000fe200078e3cff */
[----:B--2---:R2:W-:Y:S01]  /*2670*/  SYNCS.ARRIVE.TRANS64.ART0 RZ, [R3+URZ+0x90], R0 ;  /* 0x0000900003ff79a7 */ /* 0x0045e200085000ff */
[----:B-----5:R-:W-:-:S13]  /*2680*/  ISETP.NE.AND P0, PT, R2, 0x1, PT ;  /* 0x000000010200780c */ /* 0x020fda0003f05270 */
[----:B--2---:R-:W-:Y:S05]  /*2690*/  @!P0 BRA `(.L_x_43) ;  /* 0xfffffff800848947 */ /* 0x004fea000383ffff */
[----:B------:R-:W-:-:S06]  /*26a0*/  UIADD3 UR35, UPT, UPT, UR35, 0x1, URZ ;  /* 0x0000000123237890 */ /* 0x000fcc000fffe0ff */
[----:B------:R-:W-:Y:S02]  /*26b0*/  MOV R2, UR35 ;  /* 0x0000002300027c02 */ /* 0x000fe40008000f00 */
.L_x_36:
[----:B------:R-:W-:-:S09]  /*26c0*/  UISETP.NE.AND UP0, UPT, UR15, URZ, UPT ;  /* 0x000000ff0f00728c */ /* 0x000fd2000bf05270 */
[----:B------:R-:W-:Y:S05]  /*26d0*/  BRA.U UP0, `(.L_x_34) ;  /* 0x0000000100207547 */ /* 0x000fea000b800000 */
[----:B------:R-:W-:-:S04]  /*26e0*/  ISETP.NE.AND P0, PT, R2, 0x2, PT ;  /* 0x000000020200780c */ /* 0x000fc80003f05270 */
[----:B------:R-:W-:Y:S02]  /*26f0*/  SEL R0, RZ, 0x1, P0 ;  /* 0x00000001ff007807 */ /* 0x000fe40000000000 */
[----:B------:R-:W-:Y:S02]  /*2700*/  SEL R2, R2, RZ, P0 ;  /* 0x000000ff02027207 */ /* 0x000fe40000000000 */
[----:B------:R-:W-:Y:S02]  /*2710*/  LOP3.LUT R0, R7, R0, RZ, 0x3c, !PT ;  /* 0x0000000007007212 */ /* 0x000fe400078e3cff */
[----:B------:R-:W-:-:S03]  /*2720*/  LEA R2, R2, UR12, 0x3 ;  /* 0x0000000c02027c11 */ /* 0x000fc6000f8e18ff */
[----:B------:R-:W-:-:S04]  /*2730*/  IMAD.U32 R4, R0, -0x80000000, RZ ;  /* 0x8000000000047824 */ /* 0x000fc800078e00ff */
[----:B------:R-:W2:Y:S02]  /*2740*/  SYNCS.PHASECHK.TRANS64.TRYWAIT P0, [R2+URZ+0x70], R4 ;  /* 0x00007004020075a7 */ /* 0x000ea400080011ff */
[----:B--2---:R-:W-:Y:S05]  /*2750*/  @!P0 BRA `(.L_x_44) ;  /* 0x0000002400cc8947 */ /* 0x004fea0003800000 */
.L_x_34:
[----:B------:R-:W-:-:S13]  /*2760*/  ISETP.GT.AND P0, PT, R124, 0x3, PT ;  /* 0x000000037c00780c */ /* 0x000fda0003f04270 */
[----:B-1----:R-:W-:Y:S05]  /*2770*/  @P0 EXIT ;  /* 0x000000000000094d */ /* 0x002fea0003800000 */
[----:B------:R-:W-:-:S13]  /*2780*/  ISETP.NE.AND P0, PT, R124, RZ, PT ;  /* 0x000000ff7c00720c */ /* 0x000fda0003f05270 */
[----:B------:R-:W-:Y:S05]  /*2790*/  @P0 BRA `(.L_x_45) ;  /* 0x0000000000b80947 */ /* 0x000fea0003800000 */
[----:B------:R-:W1:Y:S01]  /*27a0*/  S2UR UR5, SR_CgaCtaId ;  /* 0x00000000000579c3 */ /* 0x000e620000008800 */
[----:B------:R-:W-:Y:S01]  /*27b0*/  NOP ;  /* 0x0000000000007918 */ /* 0x000fe20000000000 */
[----:B------:R-:W-:Y:S02]  /*27c0*/  UMOV UR4, 0x40 ;  /* 0x0000004000047882 */ /* 0x000fe40000000000 */
[----:B-1----:R-:W-:-:S09]  /*27d0*/  ULEA UR4, UR5, UR4, 0x18 ;  /* 0x0000000405047291 */ /* 0x002fd2000f8ec0ff */
[----:B----4-:R-:W1:Y:S01]  /*27e0*/  LDS.U8 R0, [UR4] ;  /* 0x00000004ff007984 */ /* 0x010e620008000000 */
[----:B------:R-:W-:Y:S02]  /*27f0*/  UMOV UR4, 0x400 ;  /* 0x0000040000047882 */ /* 0x000fe40000000000 */
[----:B------:R-:W-:Y:S01]  /*2800*/  ULEA UR4, UR5, UR4, 0x18 ;  /* 0x0000000405047291 */ /* 0x000fe2000f8ec0ff */
[----:B-1----:R-:W-:-:S13]  /*2810*/  ISETP.NE.AND P0, PT, R0, RZ, PT ;  /* 0x000000ff0000720c */ /* 0x002fda0003f05270 */
[----:B------:R-:W-:Y:S05]  /*2820*/  @P0 BRA `(.L_x_46) ;  /* 0x00000000007c0947 */ /* 0x000fea0003800000 */
[----:B------:R-:W-:-:S13]  /*2830*/  ELECT P0, URZ, PT ;  /* 0x0000000000ff782f */ /* 0x000fda0003800000 */
[----:B------:R-:W-:Y:S05]  /*2840*/  @!P0 BRA `(.L_x_47) ;  /* 0x0000000000848947 */ /* 0x000fea0003800000 */
[----:B------:R-:W-:-:S05]  /*2850*/  UMOV UR6, 0x10 ;  /* 0x0000001000067882 */ /* 0x000fca0000000000 */
[----:B------:R-:W-:Y:S04]  /*2860*/  DEPBAR.LE SB1, 0x36 ;  /* 0x00009d800000791a */ /* 0x000fe80000000000 */
[----:B------:R-:W1:Y:S02]  /*2870*/  UTCATOMSWS.FIND_AND_SET.ALIGN UP0, UR6, UR6 ;  /* 0x00000006000675e3 */ /* 0x000e640008000800 */
[----:B-1----:R-:W-:Y:S01]  /*2880*/  PLOP3.LUT P0, PT, PT, PT, UP0, 0x80, 0x8 ;  /* 0x000000000008781c */ /* 0x002fe20003f0f008 */
[----:B--2---:R-:W-:-:S03]  /*2890*/  IMAD.U32 R3, RZ, RZ, UR6 ;  /* 0x00000006ff037e24 */ /* 0x004fc6000f8e00ff */
[----:B------:R-:W-:-:S04]  /*28a0*/  SEL R0, RZ, 0xffffffff, !P0 ;  /* 0xffffffffff007807 */ /* 0x000fc80004000000 */
[----:B------:R-:W-:-:S13]  /*28b0*/  ISETP.NE.AND P0, PT, R0, RZ, PT ;  /* 0x000000ff0000720c */ /* 0x000fda0003f05270 */
[----:B------:R-:W-:Y:S05]  /*28c0*/  @P0 BRA `(.L_x_48) ;  /* 0x0000000000240947 */ /* 0x000fea0003800000 */
.L_x_49:
[----:B------:R-:W-:Y:S05]  /*28d0*/  NANOSLEEP 0x64 ;  /* 0x000000640000795d */ /* 0x000fea0003800000 */
[----:B------:R-:W-:-:S05]  /*28e0*/  UMOV UR6, 0x10 ;  /* 0x0000001000067882 */ /* 0x000fca0000000000 */
[----:B------:R-:W-:Y:S04]  /*28f0*/  DEPBAR.LE SB1, 0x36 ;  /* 0x00009d800000791a */ /* 0x000fe80000000000 */
[----:B------:R-:W1:Y:S02]  /*2900*/  UTCATOMSWS.FIND_AND_SET.ALIGN UP0, UR6, UR6 ;  /* 0x00000006000675e3 */ /* 0x000e640008000800 */
[----:B-1----:R-:W-:Y:S01]  /*2910*/  PLOP3.LUT P0, PT, PT, PT, UP0, 0x80, 0x8 ;  /* 0x000000000008781c */ /* 0x002fe20003f0f008 */
[----:B------:R-:W-:-:S03]  /*2920*/  IMAD.U32 R3, RZ, RZ, UR6 ;  /* 0x00000006ff037e24 */ /* 0x000fc6000f8e00ff */
[----:B------:R-:W-:-:S04]  /*2930*/  SEL R0, RZ, 0xffffffff, !P0 ;  /* 0xffffffffff007807 */ /* 0x000fc80004000000 */
[----:B------:R-:W-:-:S13]  /*2940*/  ISETP.NE.AND P0, PT, R0, RZ, PT ;  /* 0x000000ff0000720c */ /* 0x000fda0003f05270 */
[----:B------:R-:W-:Y:S05]  /*2950*/  @!P0 BRA `(.L_x_49) ;  /* 0xfffffffc00dc8947 */ /* 0x000fea000383ffff */
.L_x_48:
[C---:B------:R-:W-:Y:S01]  /*2960*/  R2UR UR7, R3.reuse ;  /* 0x00000000030772ca */ /* 0x040fe200000e0000 */
[----:B------:R-:W-:Y:S01]  /*2970*/  IMAD.MOV.U32 R0, RZ, RZ, 0xffff ;  /* 0x0000ffffff007424 */ /* 0x000fe200078e00ff */
[----:B------:R-:W-:Y:S02]  /*2980*/  UMOV UR6, 0x50 ;  /* 0x0000005000067882 */ /* 0x000fe40000000000 */
[----:B------:R-:W-:Y:S02]  /*2990*/  ULEA UR6, UR5, UR6, 0x18 ;  /* 0x0000000605067291 */ /* 0x000fe4000f8ec0ff */
[----:B------:R-:W-:Y:S01]  /*29a0*/  SHF.L.U32 R0, R0, R3, RZ ;  /* 0x0000000300007219 */ /* 0x000fe200000006ff */
[----:B------:R-:W-:-:S06]  /*29b0*/  IMAD.SHL.U32 R3, R3, 0x20, RZ ;  /* 0x0000002003037824 */ /* 0x000fcc00078e00ff */
[----:B------:R-:W-:-:S04]  /*29c0*/  UIADD3 UR7, UPT, UPT, UR7, 0x10, URZ ;  /* 0x0000001007077890 */ /* 0x000fc8000fffe0ff */
[----:B------:R-:W-:-:S06]  /*29d0*/  USHF.L.U32 UR7, UR14, UR7, URZ ;  /* 0x000000070e077299 */ /* 0x000fcc00080006ff */
[----:B------:R-:W-:-:S05]  /*29e0*/  LOP3.LUT R0, R0, UR7, RZ, 0xfc, !PT ;  /* 0x0000000700007c12 */ /* 0x000fca000f8efcff */
[----:B------:R1:W-:Y:S04]  /*29f0*/  ATOMS.OR RZ, [UR6], R0 ;  /* 0x00000000ffff798c */ /* 0x0003e8000b000006 */
[----:B------:R1:W-:Y:S01]  /*2a00*/  STS [UR4+0xa8], R3 ;  /* 0x0000a803ff007988 */ /* 0x0003e20008000804 */
[----:B------:R-:W-:Y:S05]  /*2a10*/  BRA `(.L_x_47) ;  /* 0x0000000000107947 */ /* 0x000fea0003800000 */
.L_x_46:
[----:B------:R-:W-:Y:S02]  /*2a20*/  MOV R0, 0xffffffff ;  /* 0xffffffff00007802 */ /* 0x000fe40000000f00 */
[----:B--2---:R-:W-:-:S03]  /*2a30*/  MOV R2, 0x2a60 ;  /* 0x00002a6000027802 */ /* 0x004fc60000000f00 */
[----:B------:R1:W-:Y:S04]  /*2a40*/  STS [UR4+0xa8], R0 ;  /* 0x0000a800ff007988 */ /* 0x0003e80008000804 */
[----:B-1-3--:R-:W-:Y:S05]  /*2a50*/  CALL.REL.NOINC `($__internal_1_$__cuda_sm10x_tcgen05_guardrail_trap_phase_invalid_during_alloc) ;  /* 0x0000002400787944 */ /* 0x00afea0003c00000 */
.L_x_47:
[----:B------:R-:W-:Y:S05]  /*2a60*/  WARPSYNC.ALL ;  /* 0x0000000000007948 */ /* 0x000fea0003800000 */
[----:B------:R-:W-:Y:S01]  /*2a70*/  NOP ;  /* 0x0000000000007918 */ /* 0x000fe20000000000 */
.L_x_45:
[----:B------:R-:W5:Y:S08]  /*2a80*/  S2UR UR4, SR_CgaCtaId ;  /* 0x00000000000479c3 */ /* 0x000f700000008800 */
[----:B------:R-:W-:Y:S06]  /*2a90*/  BAR.SYNC.DEFER_BLOCKING 0x3, 0xa0 ;  /* 0x00c2800000007b1d */ /* 0x000fec0000010000 */
[----:B------:R-:W-:-:S02]  /*2aa0*/  UMOV UR5, 0x400 ;  /* 0x0000040000057882 */ /* 0x000fc40000000000 */
[----:B-----5:R-:W-:-:S06]  /*2ab0*/  ULEA UR4, UR4, UR5, 0x18 ;  /* 0x0000000504047291 */ /* 0x020fcc000f8ec0ff */
[----:B------:R-:W-:-:S05]  /*2ac0*/  MOV R87, UR4 ;  /* 0x0000000400577c02 */ /* 0x000fca0008000f00 */
[----:B------:R1:W2:Y:S01]  /*2ad0*/  LDS R123, [R87+0xa8] ;  /* 0x0000a800577b7984 */ /* 0x0002a20000000800 */
[----:B------:R-:W5:Y:S02]  /*2ae0*/  SYNCS.PHASECHK.TRANS64.TRYWAIT P0, [R87+URZ+0x80], RZ ;  /* 0x000080ff570075a7 */ /* 0x000f6400080011ff */
[----:B-12--5:R-:W-:Y:S05]  /*2af0*/  @!P0 BRA `(.L_x_50) ;  /* 0x0000002000fc8947 */ /* 0x026fea0003800000 */
.L_x_88:
[----:B------:R-:W2:Y:S01]  /*2b00*/  LDS.128 R88, [R87+0x37c10] ;  /* 0x037c100057587984 */ /* 0x000ea20000000c00 */
[----:B----4-:R-:W-:Y:S01]  /*2b10*/  HFMA2 R0, -RZ, RZ, 0, 5.9604644775390625e-08 ;  /* 0x00000001ff007431 */ /* 0x010fe200000001ff */
[----:B------:R4:W-:Y:S06]  /*2b20*/  MEMBAR.ALL.CTA ;  /* 0x0000000000007992 */ /* 0x0009ec0000008000 */
[----:B----4-:R-:W4:Y:S02]  /*2b30*/  FENCE.VIEW.ASYNC.S ;  /* 0x00000000000073c6 */ /* 0x010f240000000000 */
[----:B----4-:R4:W-:Y:S01]  /*2b40*/  SYNCS.ARRIVE.TRANS64.ART0 RZ, [R87+URZ+0x90], R0 ;  /* 0x0000900057ff79a7 */ /* 0x0109e200085000ff */
[----:B--2---:R-:W-:-:S13]  /*2b50*/  ISETP.NE.AND P0, PT, R91, 0x1, PT ;  /* 0x000000015b00780c */ /* 0x004fda0003f05270 */
[----:B----4-:R-:W-:Y:S05]  /*2b60*/  @P0 BRA `(.L_x_51) ;  /* 0x0000001800c80947 */ /* 0x010fea0003800000 */
[----:B------:R-:W-:Y:S01]  /*2b70*/  IMAD.SHL.U32 R3, R104, 0x40, RZ ;  /* 0x0000004068037824 */ /* 0x000fe200078e00ff */
[----:B------:R-:W-:Y:S01]  /*2b80*/  SHF.R.U32.HI R2, RZ, 0x5, R104 ;  /* 0x00000005ff027819 */ /* 0x000fe20000011668 */
[----:B------:R-:W2:Y:S01]  /*2b90*/  S2UR UR8, SR_CgaCtaId ;  /* 0x00000000000879c3 */ /* 0x000ea20000008800 */
[----:B------:R-:W4:Y:S01]  /*2ba0*/  S2R R102, SR_LANEID ;  /* 0x0000000000667919 */ /* 0x000f220000000000 */
[----:B------:R-:W-:Y:S01]  /*2bb0*/  IMAD R122, R124, 0x4, R87 ;  /* 0x000000047c7a7824 */ /* 0x000fe200078e0257 */
[----:B------:R-:W-:Y:S01]  /*2bc0*/  LOP3.LUT R3, R3, 0x7c0, RZ, 0xc0, !PT ;  /* 0x000007c003037812 */ /* 0x000fe200078ec0ff */
[----:B------:R-:W-:Y:S01]  /*2bd0*/  IMAD.MOV.U32 R108, RZ, RZ, 0x1 ;  /* 0x00000001ff6c7424 */ /* 0x000fe200078e00ff */
[----:B------:R-:W-:Y:S01]  /*2be0*/  CS2R R106, SRZ ;  /* 0x00000000006a7805 */ /* 0x000fe2000001ff00 */
[----:B------:R-:W-:Y:S01]  /*2bf0*/  IMAD.MOV.U32 R105, RZ, RZ, RZ ;  /* 0x000000ffff697224 */ /* 0x000fe200078e00ff */
[----:B------:R-:W-:Y:S01]  /*2c00*/  UMOV UR9, 0x400 ;  /* 0x0000040000097882 */ /* 0x000fe20000000000 */
[----:B------:R-:W-:Y:S01]  /*2c10*/  IMAD R4, R2, 0x800, R3 ;  /* 0x0000080002047824 */ /* 0x000fe200078e0203 */
[----:B------:R-:W1:Y:S01]  /*2c20*/  LDCU.64 UR10, c[0x0][0x348] ;  /* 0x00006900ff0a77ac */ /* 0x000e620008000a00 */
[----:B------:R-:W-:-:S02]  /*2c30*/  IMAD.SHL.U32 R3, R104, 0x80, RZ ;  /* 0x0000008068037824 */ /* 0x000fc400078e00ff */
[----:B------:R-:W-:Y:S02]  /*2c40*/  IMAD.IADD R5, R87, 0x1, R4 ;  /* 0x0000000157057824 */ /* 0x000fe400078e0204 */
[C---:B------:R-:W-:Y:S01]  /*2c50*/  IMAD R109, R2.reuse, 0x200000, R123 ;  /* 0x00200000026d7824 */ /* 0x040fe200078e027b */
[----:B------:R-:W-:Y:S01]  /*2c60*/  LOP3.LUT R3, R3, 0xf80, RZ, 0xc0, !PT ;  /* 0x00000f8003037812 */ /* 0x000fe200078ec0ff */
[C---:B------:R-:W-:Y:S02]  /*2c70*/  VIADD R4, R5.reuse, 0x4430 ;  /* 0x0000443005047836 */ /* 0x040fe40000000000 */
[----:B------:R-:W-:Y:S02]  /*2c80*/  VIADD R7, R5, 0x4420 ;  /* 0x0000442005077836 */ /* 0x000fe40000000000 */
[----:B------:R-:W-:Y:S01]  /*2c90*/  IMAD R6, R2, 0x1000, R3 ;  /* 0x0000100002067824 */ /* 0x000fe200078e0203 */
[----:B------:R-:W-:Y:S02]  /*2ca0*/  SHF.R.U32.HI R121, RZ, 0x3, R4 ;  /* 0x00000003ff797819 */ /* 0x000fe40000011604 */
[----:B------:R-:W-:Y:S01]  /*2cb0*/  SHF.R.U32.HI R120, RZ, 0x3, R7 ;  /* 0x00000003ff787819 */ /* 0x000fe20000011607 */
[----:B------:R-:W-:Y:S01]  /*2cc0*/  IMAD.IADD R3, R87, 0x1, R6 ;  /* 0x0000000157037824 */ /* 0x000fe200078e0206 */
[----:B------:R-:W-:Y:S01]  /*2cd0*/  LOP3.LUT R121, R4, 0x30, R121, 0x78, !PT ;  /* 0x0000003004797812 */ /* 0x000fe200078e7879 */
[----:B------:R-:W-:Y:S01]  /*2ce0*/  VIADD R4, R5, 0x4410 ;  /* 0x0000441005047836 */ /* 0x000fe20000000000 */
[----:B------:R-:W-:Y:S01]  /*2cf0*/  LOP3.LUT R120, R7, 0x30, R120, 0x78, !PT ;  /* 0x0000003007787812 */ /* 0x000fe200078e7878 */
[----:B------:R-:W-:Y:S01]  /*2d00*/  VIADD R5, R5, 0x4400 ;  /* 0x0000440005057836 */ /* 0x000fe20000000000 */
[----:B--2---:R-:W-:Y:S01]  /*2d10*/  ULEA UR7, UR8, UR9, 0x18 ;  /* 0x0000000908077291 */ /* 0x004fe2000f8ec0ff */
[C---:B------:R-:W-:Y:S01]  /*2d20*/  VIADD R6, R3.reuse, 0x430 ;  /* 0x0000043003067836 */ /* 0x040fe20000000000 */
[----:B------:R-:W-:Y:S01]  /*2d30*/  SHF.R.U32.HI R119, RZ, 0x3, R4 ;  /* 0x00000003ff777819 */ /* 0x000fe20000011604 */
[----:B------:R-:W-:Y:S01]  /*2d40*/  VIADD R7, R3, 0x420 ;  /* 0x0000042003077836 */ /* 0x000fe20000000000 */
[----:B------:R-:W-:-:S02]  /*2d50*/  SHF.R.U32.HI R118, RZ, 0x3, R5 ;  /* 0x00000003ff767819 */ /* 0x000fc40000011605 */
[----:B------:R-:W-:Y:S01]  /*2d60*/  LOP3.LUT R119, R4, 0x30, R119, 0x78, !PT ;  /* 0x0000003004777812 */ /* 0x000fe200078e7877 */
[----:B------:R-:W-:Y:S01]  /*2d70*/  VIADD R4, R3, 0x410 ;  /* 0x0000041003047836 */ /* 0x000fe20000000000 */
[----:B------:R-:W-:Y:S01]  /*2d80*/  LOP3.LUT R118, R5, 0x30, R118, 0x78, !PT ;  /* 0x0000003005767812 */ /* 0x000fe200078e7876 */
[C---:B------:R-:W-:Y:S01]  /*2d90*/  VIADD R5, R3.reuse, 0x400 ;  /* 0x0000040003057836 */ /* 0x040fe20000000000 */
[----:B------:R-:W-:Y:S02]  /*2da0*/  SHF.R.U32.HI R117, RZ, 0x3, R6 ;  /* 0x00000003ff757819 */ /* 0x000fe40000011606 */
[----:B------:R-:W-:Y:S02]  /*2db0*/  SHF.R.U32.HI R115, RZ, 0x3, R4 ;  /* 0x00000003ff737819 */ /* 0x000fe40000011604 */
[----:B------:R-:W-:Y:S02]  /*2dc0*/  SHF.R.U32.HI R114, RZ, 0x3, R5 ;  /* 0x00000003ff727819 */ /* 0x000fe40000011605 */
[----:B------:R-:W-:Y:S01]  /*2dd0*/  LOP3.LUT R117, R6, 0x70, R117, 0x78, !PT ;  /* 0x0000007006757812 */ /* 0x000fe200078e7875 */
[C---:B------:R-:W-:Y:S01]  /*2de0*/  VIADD R6, R3.reuse, 0x470 ;  /* 0x0000047003067836 */ /* 0x040fe20000000000 */
[----:B------:R-:W-:Y:S01]  /*2df0*/  LOP3.LUT R115, R4, 0x70, R115, 0x78, !PT ;  /* 0x0000007004737812 */ /* 0x000fe200078e7873 */
[----:B------:R-:W-:Y:S01]  /*2e00*/  VIADD R4, R3, 0x450 ;  /* 0x0000045003047836 */ /* 0x000fe20000000000 */
[----:B------:R-:W-:Y:S01]  /*2e10*/  LOP3.LUT R114, R5, 0x70, R114, 0x78, !PT ;  /* 0x0000007005727812 */ /* 0x000fe200078e7872 */
[C---:B------:R-:W-:Y:S01]  /*2e20*/  VIADD R5, R3.reuse, 0x460 ;  /* 0x0000046003057836 */ /* 0x040fe20000000000 */
[----:B------:R-:W-:Y:S01]  /*2e30*/  SHF.R.U32.HI R116, RZ, 0x3, R7 ;  /* 0x00000003ff747819 */ /* 0x000fe20000011607 */
[----:B------:R-:W-:Y:S01]  /*2e40*/  VIADD R3, R3, 0x440 ;  /* 0x0000044003037836 */ /* 0x000fe20000000000 */
[----:B------:R-:W-:-:S02]  /*2e50*/  SHF.R.U32.HI R113, RZ, 0x3, R6 ;  /* 0x00000003ff717819 */ /* 0x000fc40000011606 */
[----:B------:R-:W-:Y:S02]  /*2e60*/  SHF.R.U32.HI R112, RZ, 0x3, R5 ;  /* 0x00000003ff707819 */ /* 0x000fe40000011605 */
[----:B------:R-:W-:Y:S02]  /*2e70*/  SHF.R.U32.HI R111, RZ, 0x3, R4 ;  /* 0x00000003ff6f7819 */ /* 0x000fe40000011604 */
[----:B------:R-:W-:Y:S02]  /*2e80*/  SHF.R.U32.HI R110, RZ, 0x3, R3 ;  /* 0x00000003ff6e7819 */ /* 0x000fe40000011603 */
[----:B------:R-:W-:Y:S02]  /*2e90*/  LOP3.LUT R116, R7, 0x70, R116, 0x78, !PT ;  /* 0x0000007007747812 */ /* 0x000fe400078e7874 */
[----:B------:R-:W-:Y:S02]  /*2ea0*/  LOP3.LUT R113, R6, 0x70, R113, 0x78, !PT ;  /* 0x0000007006717812 */ /* 0x000fe400078e7871 */
[----:B------:R-:W-:-:S02]  /*2eb0*/  LOP3.LUT R112, R5, 0x70, R112, 0x78, !PT ;  /* 0x0000007005707812 */ /* 0x000fc400078e7870 */
[----:B------:R-:W-:Y:S02]  /*2ec0*/  LOP3.LUT R111, R4, 0x70, R111, 0x78, !PT ;  /* 0x00000070046f7812 */ /* 0x000fe400078e786f */
[----:B-1--4-:R-:W-:-:S07]  /*2ed0*/  LOP3.LUT R110, R3, 0x70, R110, 0x78, !PT ;  /* 0x00000070036e7812 */ /* 0x012fce00078e786e */
.L_x_63:
[----:B-1----:R-:W1:Y:S01]  /*2ee0*/  LDC.64 R6, c[0x0][0x750] ;  /* 0x0001d400ff067b82 */ /* 0x002e620000000a00 */
[----:B------:R-:W-:-:S04]  /*2ef0*/  IMAD.SHL.U32 R127, R88, 0x80, RZ ;  /* 0x00000080587f7824 */ /* 0x000fc800078e00ff */
[----:B------:R-:W-:-:S03]  /*2f00*/  IMAD.IADD R5, R127, 0x1, R104 ;  /* 0x000000017f057824 */ /* 0x000fc600078e0268 */
[----:B------:R-:W2:Y:S01]  /*2f10*/  LDC.64 R2, c[0x0][0x758] ;  /* 0x0001d600ff027b82 */ /* 0x000ea20000000a00 */
[----:B------:R-:W-:Y:S01]  /*2f20*/  LEA R126, R106, R87, 0x3 ;  /* 0x000000576a7e7211 */ /* 0x000fe200078e18ff */
[----:B-1----:R-:W-:-:S05]  /*2f30*/  IMAD.WIDE R6, R90, 0x4, R6 ;  /* 0x000000045a067825 */ /* 0x002fca00078e0206 */
[----:B------:R1:W5:Y:S01]  /*2f40*/  LDG.E R125, desc[UR22][R6.64] ;  /* 0x00000016067d7981 */ /* 0x000362000c1e1900 */
[----:B--2---:R-:W-:Y:S01]  /*2f50*/  IMAD.WIDE R4, R5, 0x4, R2 ;  /* 0x0000000405047825 */ /* 0x004fe200078e0202 */
[----:B------:R-:W-:-:S04]  /*2f60*/  SHF.L.U32 R3, R105, 0x1f, RZ ;  /* 0x0000001f69037819 */ /* 0x000fc800000006ff */
[----:B------:R1:W5:Y:S01]  /*2f70*/  LDG.E R88, desc[UR22][R4.64] ;  /* 0x0000001604587981 */ /* 0x000362000c1e1900 */
[----:B------:R-:W2:Y:S01]  /*2f80*/  SYNCS.PHASECHK.TRANS64.TRYWAIT P1, [R126+URZ+0x60], R3 ;  /* 0x000060037e0075a7 */ /* 0x000ea200080211ff */
[----:B------:R-:W-:Y:S02]  /*2f90*/  PLOP3.LUT P0, PT, PT, PT, PT, 0x80, 0x8 ;  /* 0x000000000008781c */ /* 0x000fe40003f0f070 */
[----:B---3--:R-:W-:Y:S01]  /*2fa0*/  ISETP.NE.AND P2, PT, R124, RZ, PT ;  /* 0x000000ff7c00720c */ /* 0x008fe20003f45270 */
[----:B-12---:R-:W-:-:S12]  /*2fb0*/  @!P1 BRA `(.L_x_52) ;  /* 0x0000001c00e09947 */ /* 0x006fd80003800000 */
.L_x_90:
[----:B------:R-:W-:Y:S02]  /*2fc0*/  HFMA2 R130, -RZ, RZ, 0, 0 ;  /* 0x00000000ff827431 */ /* 0x000fe400000001ff */
[--C-:B------:R-:W-:Y:S01]  /*2fd0*/  IMAD.MOV.U32 R103, RZ, RZ, R90.reuse ;  /* 0x000000ffff677224 */ /* 0x100fe200078e005a */
[----:B------:R-:W-:Y:S01]  /*2fe0*/  SHF.R.S32.HI R86, RZ, 0x1f, R90 ;  /* 0x0000001fff567819 */ /* 0x000fe2000001145a */
[----:B------:R-:W-:Y:S01]  /*2ff0*/  IMAD R128, R106, 0x80, R109 ;  /* 0x000000806a807824 */ /* 0x000fe200078e026d */
[----:B------:R-:W-:-:S07]  /*3000*/  MOV R129, RZ ;  /* 0x000000ff00817202 */ /* 0x000fce0000000f00 */
.L_x_58:
[----:B------:R-:W-:Y:S01]  /*3010*/  IMAD.SHL.U32 R90, R130, 0x20, RZ ;  /* 0x00000020825a7824 */ /* 0x000fe200078e00ff */
[----:B------:R-:W-:Y:S05]  /*3020*/  WARPSYNC.ALL ;  /* 0x0000000000007948 */ /* 0x000fea0003800000 */
[----:B------:R-:W-:Y:S01]  /*3030*/  NOP ;  /* 0x0000000000007918 */ /* 0x000fe20000000000 */
[----:B------:R-:W-:Y:S01]  /*3040*/  IMAD.IADD R2, R128, 0x1, R90 ;  /* 0x0000000180027824 */ /* 0x000fe200078e025a */
[----:B------:R-:W-:Y:S01]  /*3050*/  BSSY.RECONVERGENT B0, `(.L_x_53) ;  /* 0x0000063000007945 */ /* 0x000fe20003800200 */
[----:B------:R-:W-:-:S03]  /*3060*/  PLOP3.LUT P3, PT, P0, PT, PT, 0x80, 0x8 ;  /* 0x000000000008781c */ /* 0x000fc6000076f070 */
[----:B------:R-:W-:-:S13]  /*3070*/  R2UR UR4, R2 ;  /* 0x00000000020472ca */ /* 0x000fda00000e0000 */
[----:B------:R-:W2:Y:S01]  /*3080*/  LDTM.x32 R36, tmem[UR4+0x20] ;  /* 0x00002004002479ee */ /* 0x000ea200082c0000 */
[----:B------:R-:W-:-:S13]  /*3090*/  R2UR UR4, R2 ;  /* 0x00000000020472ca */ /* 0x000fda00000e0000 */
[----:B-1----:R-:W3:Y:S01]  /*30a0*/  LDTM.x32 R4, tmem[UR4] ;  /* 0x00000004000479ee */ /* 0x002ee200082c0000 */
[-C--:B-12--5:R-:W-:Y:S02]  /*30b0*/  FMUL2 R2, R36.F32x2.HI_LO, R125.reuse.F32 ;  /* 0x0000007d2402724a */ /* 0x0a6fe40001000000 */
[-C--:B------:R-:W-:Y:S02]  /*30c0*/  FMUL2 R36, R40.F32x2.HI_LO, R125.reuse.F32 ;  /* 0x0000007d2824724a */ /* 0x080fe40001000000 */
[-C--:B------:R-:W-:Y:S02]  /*30d0*/  FMUL2 R40, R44.F32x2.HI_LO, R125.reuse.F32 ;  /* 0x0000007d2c28724a */ /* 0x080fe40001000000 */
[-C--:B------:R-:W-:Y:S02]  /*30e0*/  FMUL2 R38, R38.F32x2.HI_LO, R125.reuse.F32 ;  /* 0x0000007d2626724a */ /* 0x080fe40001000000 */
[-C--:B------:R-:W-:Y:S02]  /*30f0*/  FMUL2 R42, R42.F32x2.HI_LO, R125.reuse.F32 ;  /* 0x0000007d2a2a724a */ /* 0x080fe40001000000 */
[----:B------:R-:W-:-:S02]  /*3100*/  FMUL2 R44, R48.F32x2.HI_LO, R125.F32 ;  /* 0x0000007d302c724a */ /* 0x000fc40001000000 */
[-C--:B------:R-:W-:Y:S02]  /*3110*/  FMUL2 R46, R46.F32x2.HI_LO, R125.reuse.F32 ;  /* 0x0000007d2e2e724a */ /* 0x080fe40001000000 */
        /* <DEDUP_REMOVED lines=9> */
[-C--:B---3--:R-:W-:Y:S01]  /*31b0*/  FMUL2 R70, R8.F32x2.HI_LO, R125.reuse.F32 ;  /* 0x0000007d0846724a */ /* 0x088fe20001000000 */
[----:B------:R-:W-:Y:S01]  /*31c0*/  F2FP.BF16.F32.PACK_AB R9, R39, R38 ;  /* 0x000000262709723e */ /* 0x000fe200000010ff */
[-C--:B------:R-:W-:Y:S01]  /*31d0*/  FMUL2 R72, R10.F32x2.HI_LO, R125.reuse.F32 ;  /* 0x0000007d0a48724a */ /* 0x080fe20001000000 */
        /* <DEDUP_REMOVED lines=27> */
[----:B------:R-:W-:Y:S01]  /*3390*/  FMUL2 R34, R34.F32x2.HI_LO, R125.F32 ;  /* 0x0000007d2222724a */ /* 0x000fe20001000000 */
[----:B------:R-:W-:Y:S01]  /*33a0*/  F2FP.BF16.F32.PACK_AB R20, R57, R56 ;  /* 0x000000383914723e */ /* 0x000fe200000010ff */
[----:B------:R1:W-:Y:S01]  /*33b0*/  STS.128 [R110], R8 ;  /* 0x000000086e007388 */ /* 0x0003e20000000c00 */
[----:B------:R-:W-:-:S02]  /*33c0*/  F2FP.BF16.F32.PACK_AB R7, R73, R72 ;  /* 0x000000484907723e */ /* 0x000fc400000010ff */
[----:B------:R-:W-:Y:S01]  /*33d0*/  F2FP.BF16.F32.PACK_AB R6, R71, R70 ;  /* 0x000000464706723e */ /* 0x000fe200000010ff */
[----:B------:R2:W-:Y:S01]  /*33e0*/  STS.128 [R111], R12 ;  /* 0x0000000c6f007388 */ /* 0x0005e20000000c00 */
[----:B------:R-:W-:Y:S02]  /*33f0*/  F2FP.BF16.F32.PACK_AB R5, R69, R68 ;  /* 0x000000444505723e */ /* 0x000fe400000010ff */
[----:B------:R-:W-:Y:S01]  /*3400*/  F2FP.BF16.F32.PACK_AB R4, R65, R64 ;  /* 0x000000404104723e */ /* 0x000fe200000010ff */
[----:B------:R3:W-:Y:S04]  /*3410*/  STS.128 [R112], R16 ;  /* 0x0000001070007388 */ /* 0x0007e80000000c00 */
[----:B------:R4:W-:Y:S04]  /*3420*/  STS.128 [R113], R20 ;  /* 0x0000001471007388 */ /* 0x0009e80000000c00 */
[----:B------:R4:W-:Y:S01]  /*3430*/  STS.128 [R114], R4 ;  /* 0x0000000472007388 */ /* 0x0009e20000000c00 */
[----:B-1----:R-:W-:-:S02]  /*3440*/  F2FP.BF16.F32.PACK_AB R11, R81, R80 ;  /* 0x00000050510b723e */ /* 0x002fc400000010ff */
[----:B------:R-:W-:Y:S02]  /*3450*/  F2FP.BF16.F32.PACK_AB R10, R79, R78 ;  /* 0x0000004e4f0a723e */ /* 0x000fe400000010ff */
[----:B------:R-:W-:Y:S02]  /*3460*/  F2FP.BF16.F32.PACK_AB R9, R77, R76 ;  /* 0x0000004c4d09723e */ /* 0x000fe400000010ff */
[----:B------:R-:W-:Y:S02]  /*3470*/  F2FP.BF16.F32.PACK_AB R8, R75, R74 ;  /* 0x0000004a4b08723e */ /* 0x000fe400000010ff */
[----:B--2---:R-:W-:Y:S02]  /*3480*/  F2FP.BF16.F32.PACK_AB R15, R27, R26 ;  /* 0x0000001a1b0f723e */ /* 0x004fe400000010ff */
[----:B------:R-:W-:Y:S01]  /*3490*/  F2FP.BF16.F32.PACK_AB R14, R25, R24 ;  /* 0x00000018190e723e */ /* 0x000fe200000010ff */
[----:B------:R4:W-:Y:S01]  /*34a0*/  STS.128 [R115], R8 ;  /* 0x0000000873007388 */ /* 0x0009e20000000c00 */
[----:B------:R-:W-:-:S02]  /*34b0*/  F2FP.BF16.F32.PACK_AB R13, R85, R84 ;  /* 0x00000054550d723e */ /* 0x000fc400000010ff */
[----:B------:R-:W-:Y:S02]  /*34c0*/  F2FP.BF16.F32.PACK_AB R12, R83, R82 ;  /* 0x00000052530c723e */ /* 0x000fe400000010ff */
[----:B---3--:R-:W-:Y:S02]  /*34d0*/  F2FP.BF16.F32.PACK_AB R19, R35, R34 ;  /* 0x000000222313723e */ /* 0x008fe400000010ff */
[----:B------:R-:W-:Y:S01]  /*34e0*/  F2FP.BF16.F32.PACK_AB R18, R33, R32 ;  /* 0x000000202112723e */ /* 0x000fe200000010ff */
[----:B------:R4:W-:Y:S01]  /*34f0*/  STS.128 [R116], R12 ;  /* 0x0000000c74007388 */ /* 0x0009e20000000c00 */
[----:B------:R-:W-:Y:S02]  /*3500*/  F2FP.BF16.F32.PACK_AB R17, R31, R30 ;  /* 0x0000001e1f11723e */ /* 0x000fe400000010ff */
[----:B------:R-:W-:-:S05]  /*3510*/  F2FP.BF16.F32.PACK_AB R16, R29, R28 ;  /* 0x0000001c1d10723e */ /* 0x000fca00000010ff */
[----:B------:R4:W-:Y:S01]  /*3520*/  STS.128 [R117], R16 ;  /* 0x0000001075007388 */ /* 0x0009e20000000c00 */
[----:B------:R1:W-:Y:S06]  /*3530*/  MEMBAR.ALL.CTA ;  /* 0x0000000000007992 */ /* 0x0003ec0000008000 */
[----:B-1----:R-:W1:Y:S02]  /*3540*/  FENCE.VIEW.ASYNC.S ;  /* 0x00000000000073c6 */ /* 0x002e640000000000 */
[----:B-1----:R-:W-:Y:S06]  /*3550*/  BAR.SYNC.DEFER_BLOCKING 0x2, 0x80 ;  /* 0x0082000000007b1d */ /* 0x002fec0000010000 */
[----:B------:R-:W-:Y:S05]  /*3560*/  @P2 BRA `(.L_x_54) ;  /* 0x0000000000442947 */ /* 0x000fea0003800000 */
[----:B------:R-:W-:Y:S01]  /*3570*/  UIADD3 UR12, UP0, UPT, UR10, 0x240, URZ ;  /* 0x000002400a0c7890 */ /* 0x000fe2000ff1e0ff */
[----:B------:R-:W-:Y:S01]  /*3580*/  PLOP3.LUT P0, PT, PT, PT, PT, 0x80, 0x8 ;  /* 0x000000000008781c */ /* 0x000fe20003f0f070 */
[----:B------:R-:W-:Y:S01]  /*3590*/  IMAD R90, R89, 0x80, R90 ;  /* 0x00000080595a7824 */ /* 0x000fe200078e025a */
[----:B----4-:R-:W-:Y:S01]  /*35a0*/  IADD3 R4, PT, PT, R87, 0x400, RZ ;  /* 0x0000040057047810 */ /* 0x010fe20007ffe0ff */
[----:B------:R-:W-:-:S12]  /*35b0*/  UIADD3.X UR13, UPT, UPT, URZ, UR11, URZ, UP0, !UPT ;  /* 0x0000000bff0d7290 */ /* 0x000fd800087fe4ff */
.L_x_55:
[----:B------:R-:W-:Y:S02]  /*35c0*/  PLOP3.LUT P1, PT, P1, P0, PT, 0xf2, 0x2f ;  /* 0x00000000002f781c */ /* 0x000fe40000f21e72 */
[----:B------:R-:W-:-:S08]  /*35d0*/  @P0 R2UR P1, UR6, R127 ;  /* 0x000000007f0602ca */ /* 0x000fd00000020000 */
[----:B------:R-:W-:Y:S02]  /*35e0*/  PLOP3.LUT P1, PT, P1, P0, PT, 0xf2, 0x2f ;  /* 0x00000000002f781c */ /* 0x000fe40000f21e72 */
[----:B------:R-:W-:-:S08]  /*35f0*/  @P0 R2UR.OR P1, UR5, R90 ;  /* 0x000000005a0502ca */ /* 0x000fd00000120000 */
[----:B------:R-:W-:Y:S02]  /*3600*/  PLOP3.LUT P1, PT, P1, P0, PT, 0xf2, 0x2f ;  /* 0x00000000002f781c */ /* 0x000fe40000f21e72 */
[----:B------:R-:W-:-:S08]  /*3610*/  @P0 R2UR.OR P1, UR4, R4 ;  /* 0x00000000040402ca */ /* 0x000fd00000120000 */
[----:B------:R-:W-:Y:S02]  /*3620*/  @P0 PLOP3.LUT P0, PT, P1, PT, PT, 0x80, 0x8 ;  /* 0x000000000008081c */ /* 0x000fe40000f0f070 */
[----:B------:R-:W-:-:S03]  /*3630*/  PLOP3.LUT P1, PT, PT, PT, PT, 0x80, 0x8 ;  /* 0x000000000008781c */ /* 0x000fc60003f2f070 */
[----:B------:R1:W-:Y:S08]  /*3640*/  UTMASTG.2D [UR4], [UR12], desc[URZ] ;  /* 0x0000ff040c0073b5 */ /* 0x0003f00008009000 */
[----:B-1----:R-:W-:Y:S05]  /*3650*/  @P0 BRA.U.ANY `(.L_x_55) ;  /* 0xfffffffd00d80947 */ /* 0x002fea000393ffff */
[----:B------:R0:W-:Y:S01]  /*3660*/  UTMACMDFLUSH ;  /* 0x00000000000079b7 */ /* 0x0001e20000000000 */
[----:B------:R-:W-:-:S04]  /*3670*/  DEPBAR.LE SB0, 0x0 ;  /* 0x000080000000791a */ /* 0x000fc80000000000 */
.L_x_54:
[----:B------:R-:W-:Y:S05]  /*3680*/  BSYNC.RECONVERGENT B0 ;  /* 0x0000000000007941 */ /* 0x000fea0003800200 */
.L_x_53:
[----:B------:R-:W-:Y:S01]  /*3690*/  FMUL2 R92, R74.F32x2.HI_LO, -1.4426950216293334961 ;  /* 0xbfb8aa3b4a5c784a */ /* 0x000fe20001000000 */
[----:B------:R-:W-:Y:S01]  /*36a0*/  BAR.SYNC.DEFER_BLOCKING 0x2, 0x80 ;  /* 0x0082000000007b1d */ /* 0x000fe20000010000 */
[----:B----4-:R-:W-:Y:S01]  /*36b0*/  FMUL2 R10, R28.F32x2.HI_LO, -1.4426950216293334961 ;  /* 0xbfb8aa3b1c0a784a */ /* 0x010fe20001000000 */
[----:B------:R-:W-:Y:S01]  /*36c0*/  ISETP.NE.AND P2, PT, R124, RZ, PT ;  /* 0x000000ff7c00720c */ /* 0x000fe20003f45270 */
[----:B------:R-:W-:Y:S02]  /*36d0*/  FMUL2 R22, R78.F32x2.HI_LO, -1.4426950216293334961 ;  /* 0xbfb8aa3b4e16784a */ /* 0x000fe40001000000 */
[----:B------:R-:W-:Y:S01]  /*36e0*/  FMUL2 R6, R32.F32x2.HI_LO, -1.4426950216293334961 ;  /* 0xbfb8aa3b2006784a */ /* 0x000fe20001000000 */
[----:B------:R-:W-:Y:S01]  /*36f0*/  MUFU.EX2 R92, R92 ;  /* 0x0000005c005c7308 */ /* 0x000fe20000000800 */
[----:B------:R-:W-:Y:S02]  /*3700*/  FMUL2 R20, R80.F32x2.HI_LO, -1.4426950216293334961 ;  /* 0xbfb8aa3b5014784a */ /* 0x000fe40001000000 */
[----:B------:R-:W-:-:S02]  /*3710*/  FMUL2 R4, R34.F32x2.HI_LO, -1.4426950216293334961 ;  /* 0xbfb8aa3b2204784a */ /* 0x000fc40001000000 */
[----:B------:R-:W-:Y:S02]  /*3720*/  FMUL2 R100, R64.F32x2.HI_LO, -1.4426950216293334961 ;  /* 0xbfb8aa3b4064784a */ /* 0x000fe40001000000 */
[----:B------:R-:W-:Y:S01]  /*3730*/  FMUL2 R90, R76.F32x2.HI_LO, -1.4426950216293334961 ;  /* 0xbfb8aa3b4c5a784a */ /* 0x000fe20001000000 */
[----:B------:R-:W1:Y:S01]  /*3740*/  MUFU.EX2 R93, R93 ;  /* 0x0000005d005d7308 */ /* 0x000e620000000800 */
[----:B------:R-:W-:Y:S02]  /*3750*/  FMUL2 R8, R30.F32x2.HI_LO, -1.4426950216293334961 ;  /* 0xbfb8aa3b1e08784a */ /* 0x000fe40001000000 */
[----:B------:R-:W-:Y:S02]  /*3760*/  FMUL2 R98, R68.F32x2.HI_LO, -1.4426950216293334961 ;  /* 0xbfb8aa3b4462784a */ /* 0x000fe40001000000 */
[----:B------:R-:W-:Y:S02]  /*3770*/  FMUL2 R96, R70.F32x2.HI_LO, -1.4426950216293334961 ;  /* 0xbfb8aa3b4660784a */ /* 0x000fe40001000000 */
[----:B------:R-:W-:Y:S01]  /*3780*/  FMUL2 R94, R72.F32x2.HI_LO, -1.4426950216293334961 ;  /* 0xbfb8aa3b485e784a */ /* 0x000fe20001000000 */
[----:B------:R-:W-:Y:S01]  /*3790*/  MUFU.EX2 R10, R10 ;  /* 0x0000000a000a7308 */ /* 0x000fe20000000800 */
[----:B------:R-:W-:-:S02]  /*37a0*/  FMUL2 R12, R26.F32x2.HI_LO, -1.4426950216293334961 ;  /* 0xbfb8aa3b1a0c784a */ /* 0x000fc40001000000 */
[----:B------:R-:W-:Y:S02]  /*37b0*/  FMUL2 R18, R82.F32x2.HI_LO, -1.4426950216293334961 ;  /* 0xbfb8aa3b5212784a */ /* 0x000fe40001000000 */
[----:B------:R-:W-:Y:S02]  /*37c0*/  FMUL2 R16, R84.F32x2.HI_LO, -1.4426950216293334961 ;  /* 0xbfb8aa3b5410784a */ /* 0x000fe40001000000 */
[----:B------:R-:W-:Y:S01]  /*37d0*/  FMUL2 R14, R24.F32x2.HI_LO, -1.4426950216293334961 ;  /* 0xbfb8aa3b180e784a */ /* 0x000fe20001000000 */
[----:B------:R-:W2:Y:S01]  /*37e0*/  MUFU.EX2 R11, R11 ;  /* 0x0000000b000b7308 */ /* 0x000ea20000000800 */
[----:B-1----:R-:W-:-:S07]  /*37f0*/  FADD2 R92, R92.F32x2.HI_LO, 1 ;  /* 0x3f8000005c5c744b */ /* 0x002fce0000200000 */
[----:B------:R-:W-:Y:S08]  /*3800*/  MUFU.EX2 R22, R22 ;  /* 0x0000001600167308 */ /* 0x000ff00000000800 */
[----:B------:R-:W1:Y:S01]  /*3810*/  MUFU.EX2 R23, R23 ;  /* 0x0000001700177308 */ /* 0x000e620000000800 */
[----:B--2---:R-:W-:-:S07]  /*3820*/  FADD2 R10, R10.F32x2.HI_LO, 1 ;  /* 0x3f8000000a0a744b */ /* 0x004fce0000200000 */
[----:B------:R-:W-:Y:S08]  /*3830*/  MUFU.EX2 R6, R6 ;  /* 0x0000000600067308 */ /* 0x000ff00000000800 */
        /* <DEDUP_REMOVED lines=38> */
[----:B------:R-:W-:Y:S08]  /*3aa0*/  MUFU.RCP R92, R92 ;  /* 0x0000005c005c7308 */ /* 0x000ff00000001000 */
[----:B------:R-:W1:Y:S01]  /*3ab0*/  MUFU.RCP R93, R93 ;  /* 0x0000005d005d7308 */ /* 0x000e620000001000 */
[----:B--2---:R-:W-:-:S07]  /*3ac0*/  FADD2 R14, R14.F32x2.HI_LO, 1 ;  /* 0x3f8000000e0e744b */ /* 0x004fce0000200000 */
[----:B------:R-:W-:Y:S08]  /*3ad0*/  MUFU.RCP R10, R10 ;  /* 0x0000000a000a7308 */ /* 0x000ff00000001000 */
[----:B------:R-:W2:Y:S01]  /*3ae0*/  MUFU.RCP R11, R11 ;  /* 0x0000000b000b7308 */ /* 0x000ea20000001000 */
[----:B-1----:R-:W-:-:S04]  /*3af0*/  FMUL2 R92, R92.F32x2.HI_LO, R74.F32x2.HI_LO ;  /* 0x0000004a5c5c724a */ /* 0x002fc80000000000 */
[----:B------:R-:W-:-:S03]  /*3b00*/  FMUL2 R92, R92.F32x2.HI_LO, R40.F32x2.HI_LO ;  /* 0x000000285c5c724a */ /* 0x000fc60000000000 */
[----:B------:R-:W-:Y:S01]  /*3b10*/  MUFU.RCP R22, R22 ;  /* 0x0000001600167308 */ /* 0x000fe20000001000 */
[----:B------:R-:W-:-:S07]  /*3b20*/  FMUL2 R92, R92.F32x2.HI_LO, R88.F32 ;  /* 0x000000585c5c724a */ /* 0x000fce0001000000 */
[----:B------:R-:W1:Y:S01]  /*3b30*/  MUFU.RCP R23, R23 ;  /* 0x0000001700177308 */ /* 0x000e620000001000 */
[----:B--2---:R-:W-:-:S04]  /*3b40*/  FMUL2 R10, R10.F32x2.HI_LO, R28.F32x2.HI_LO ;  /* 0x0000001c0a0a724a */ /* 0x004fc80000000000 */
[----:B------:R-:W-:-:S03]  /*3b50*/  FMUL2 R10, R10.F32x2.HI_LO, R56.F32x2.HI_LO ;  /* 0x000000380a0a724a */ /* 0x000fc60000000000 */
[----:B------:R-:W-:Y:S01]  /*3b60*/  MUFU.RCP R6, R6 ;  /* 0x0000000600067308 */ /* 0x000fe20000001000 */
[----:B------:R-:W-:-:S07]  /*3b70*/  FMUL2 R10, R10.F32x2.HI_LO, R88.F32 ;  /* 0x000000580a0a724a */ /* 0x000fce0001000000 */
        /* <DEDUP_REMOVED lines=16> */
[----:B------:R-:W-:Y:S01]  /*3c80*/  FMUL2 R66, R4.F32x2.HI_LO, R66.F32x2.HI_LO ;  /* 0x000000420442724a */ /* 0x000fe20000000000 */
[----:B------:R-:W-:Y:S02]  /*3c90*/  F2FP.BF16.F32.PACK_AB R4, R11, R10 ;  /* 0x0000000a0b04723e */ /* 0x000fe400000010ff */
[----:B------:R-:W-:Y:S01]  /*3ca0*/  MUFU.RCP R90, R90 ;  /* 0x0000005a005a7308 */ /* 0x000fe20000001000 */
[----:B------:R-:W-:-:S05]  /*3cb0*/  FMUL2 R66, R66.F32x2.HI_LO, R88.F32 ;  /* 0x000000584242724a */ /* 0x000fca0001000000 */
[----:B------:R-:W-:Y:S02]  /*3cc0*/  FMNMX.NAN R32, |R21|, |R67|, !PT ;  /* 0x4000004315207209 */ /* 0x000fe40007820200 */
[----:B------:R-:W2:Y:S01]  /*3cd0*/  MUFU.RCP R91, R91 ;  /* 0x0000005b005b7308 */ /* 0x000ea20000001000 */
[----:B-1----:R-:W-:Y:S01]  /*3ce0*/  FMUL2 R100, R100.F32x2.HI_LO, R64.F32x2.HI_LO ;  /* 0x000000406464724a */ /* 0x002fe20000000000 */
[----:B------:R-:W-:-:S03]  /*3cf0*/  FMNMX.NAN R33, |R20|, |R66|, !PT ;  /* 0x4000004214217209 */ /* 0x000fc60007820200 */
        /* <DEDUP_REMOVED lines=11> */
[----:B------:R-:W-:Y:S08]  /*3db0*/  MUFU.RCP R96, R96 ;  /* 0x0000006000607308 */ /* 0x000ff00000001000 */
        /* <DEDUP_REMOVED lines=11> */
[----:B--2---:R-:W-:-:S07]  /*3e70*/  FMUL2 R94, R94.F32x2.HI_LO, R72.F32x2.HI_LO ;  /* 0x000000485e5e724a */ /* 0x004fce0000000000 */
[----:B------:R-:W-:Y:S08]  /*3e80*/  MUFU.RCP R18, R18 ;  /* 0x0000001200127308 */ /* 0x000ff00000001000 */
[----:B------:R-:W2:Y:S01]  /*3e90*/  MUFU.RCP R19, R19 ;  /* 0x0000001300137308 */ /* 0x000ea20000001000 */
[----:B-1----:R-:W-:Y:S01]  /*3ea0*/  FMUL2 R12, R12.F32x2.HI_LO, R26.F32x2.HI_LO ;  /* 0x0000001a0c0c724a */ /* 0x002fe20000000000 */
[----:B------:R-:W-:-:S02]  /*3eb0*/  FMNMX.NAN R26, |R93|, |R11|, !PT ;  /* 0x4000000b5d1a7209 */ /* 0x000fc40007820200 */
[----:B------:R-:W-:Y:S01]  /*3ec0*/  FMNMX.NAN R27, |R92|, |R10|, !PT ;  /* 0x4000000a5c1b7209 */ /* 0x000fe20007820200 */
[----:B------:R-:W-:Y:S01]  /*3ed0*/  FMUL2 R10, R6.F32x2.HI_LO, R88.F32 ;  /* 0x00000058060a724a */ /* 0x000fe20001000000 */
[----:B------:R-:W-:Y:S01]  /*3ee0*/  F2FP.BF16.F32.PACK_AB R7, R67, R66 ;  /* 0x000000424307723e */ /* 0x000fe200000010ff */
[----:B------:R-:W-:Y:S01]  /*3ef0*/  FMUL2 R58, R12.F32x2.HI_LO, R58.F32x2.HI_LO ;  /* 0x0000003a0c3a724a */ /* 0x000fe20000000000 */
[----:B------:R-:W-:Y:S01]  /*3f00*/  MUFU.RCP R16, R16 ;  /* 0x0000001000107308 */ /* 0x000fe20000001000 */
[-C--:B------:R-:W-:Y:S01]  /*3f10*/  FMUL2 R12, R8.F32x2.HI_LO, R88.reuse.F32 ;  /* 0x00000058080c724a */ /* 0x080fe20001000000 */
[----:B------:R-:W-:Y:S01]  /*3f20*/  FMNMX.NAN R30, |R23|, |R11|, !PT ;  /* 0x4000000b171e7209 */ /* 0x000fe20007820200 */
[----:B------:R-:W-:Y:S01]  /*3f30*/  FMUL2 R58, R58.F32x2.HI_LO, R88.F32 ;  /* 0x000000583a3a724a */ /* 0x000fe20001000000 */
[-C--:B------:R-:W-:Y:S02]  /*3f40*/  F2FP.BF16.F32.PACK_AB R6, R11, R10.reuse ;  /* 0x0000000a0b06723e */ /* 0x080fe400000010ff */
[----:B------:R-:W-:-:S02]  /*3f50*/  FMNMX.NAN R31, |R22|, |R10|, !PT ;  /* 0x4000000a161f7209 */ /* 0x000fc40007820200 */
[----:B------:R-:W1:Y:S01]  /*3f60*/  MUFU.RCP R17, R17 ;  /* 0x0000001100117308 */ /* 0x000e620000001000 */
[----:B--2---:R-:W-:Y:S01]  /*3f70*/  FMUL2 R18, R18.F32x2.HI_LO, R82.F32x2.HI_LO ;  /* 0x000000521212724a */ /* 0x004fe20000000000 */
[----:B------:R-:W-:Y:S02]  /*3f80*/  F2FP.BF16.F32.PACK_AB R10, R23, R22 ;  /* 0x00000016170a723e */ /* 0x000fe400000010ff */
[----:B------:R-:W-:Y:S01]  /*3f90*/  F2FP.BF16.F32.PACK_AB R11, R21, R20 ;  /* 0x00000014150b723e */ /* 0x000fe200000010ff */
[----:B------:R-:W-:Y:S01]  /*3fa0*/  FMUL2 R18, R18.F32x2.HI_LO, R48.F32x2.HI_LO ;  /* 0x000000301212724a */ /* 0x000fe20000000000 */
[----:B------:R-:W-:Y:S02]  /*3fb0*/  FMNMX.NAN R28, |R91|, |R13|, !PT ;  /* 0x4000000d5b1c7209 */ /* 0x000fe40007820200 */
[----:B------:R-:W-:Y:S01]  /*3fc0*/  MUFU.RCP R14, R14 ;  /* 0x0000000e000e7308 */ /* 0x000fe20000001000 */
[----:B------:R-:W-:Y:S01]  /*3fd0*/  FMUL2 R22, R18.F32x2.HI_LO, R88.F32 ;  /* 0x000000581216724a */ /* 0x000fe20001000000 */
[----:B------:R-:W-:-:S02]  /*3fe0*/  F2FP.BF16.F32.PACK_AB R5, R13, R12 ;  /* 0x0000000c0d05723e */ /* 0x000fc400000010ff */
[----:B------:R-:W-:Y:S02]  /*3ff0*/  FMNMX.NAN R29, |R90|, |R12|, !PT ;  /* 0x4000000c5a1d7209 */ /* 0x000fe40007820200 */
[----:B------:R-:W-:Y:S02]  /*4000*/  F2FP.BF16.F32.PACK_AB R12, R101, R100 ;  /* 0x00000064650c723e */ /* 0x000fe400000010ff */
[----:B------:R-:W2:Y:S01]  /*4010*/  MUFU.RCP R15, R15 ;  /* 0x0000000f000f7308 */ /* 0x000ea20000001000 */
[----:B-1----:R-:W-:Y:S01]  /*4020*/  FMUL2 R16, R16.F32x2.HI_LO, R84.F32x2.HI_LO ;  /* 0x000000541010724a */ /* 0x002fe20000000000 */
[----:B------:R-:W-:Y:S02]  /*4030*/  F2FP.BF16.F32.PACK_AB R13, R99, R98 ;  /* 0x00000062630d723e */ /* 0x000fe400000010ff */
[----:B------:R-:W-:Y:S01]  /*4040*/  F2FP.BF16.F32.PACK_AB R8, R93, R92 ;  /* 0x0000005c5d08723e */ /* 0x000fe200000010ff */
[----:B------:R-:W-:Y:S01]  /*4050*/  FMUL2 R16, R16.F32x2.HI_LO, R54.F32x2.HI_LO ;  /* 0x000000361010724a */ /* 0x000fe20000000000 */
[----:B------:R-:W-:-:S02]  /*4060*/  F2FP.BF16.F32.PACK_AB R9, R91, R90 ;  /* 0x0000005a5b09723e */ /* 0x000fc400000010ff */
[----:B------:R-:W-:Y:S01]  /*4070*/  F2FP.BF16.F32.PACK_AB R19, R59, R58 ;  /* 0x0000003a3b13723e */ /* 0x000fe200000010ff */
[----:B------:R-:W-:Y:S01]  /*4080*/  FMUL2 R20, R16.F32x2.HI_LO, R88.F32 ;  /* 0x000000581014724a */ /* 0x000fe20001000000 */
[----:B------:R-:W-:Y:S02]  /*4090*/  F2FP.BF16.F32.PACK_AB R16, R23, R22 ;  /* 0x000000161710723e */ /* 0x000fe400000010ff */
[----:B------:R-:W-:Y:S02]  /*40a0*/  FMNMX3.NAN R26, |R101|, |R23|, R26, !PT ;  /* 0x40000017651a7276 */ /* 0x000fe4000782021a */
[----:B------:R-:W-:Y:S02]  /*40b0*/  F2FP.BF16.F32.PACK_AB R17, R21, R20 ;  /* 0x000000141511723e */ /* 0x000fe400000010ff */
[----:B------:R-:W-:Y:S01]  /*40c0*/  FMNMX3.NAN R28, |R99|, |R21|, R28, !PT ;  /* 0x40000015631c7276 */ /* 0x000fe2000782021c */
[----:B--2---:R-:W-:Y:S01]  /*40d0*/  FMUL2 R14, R14.F32x2.HI_LO, R24.F32x2.HI_LO ;  /* 0x000000180e0e724a */ /* 0x004fe20000000000 */
[----:B------:R-:W-:Y:S01]  /*40e0*/  FMNMX3.NAN R29, |R98|, |R20|, R29, !PT ;  /* 0x40000014621d7276 */ /* 0x000fe2000782021d */
[----:B------:R-:W-:Y:S01]  /*40f0*/  FMUL2 R24, R94.F32x2.HI_LO, R42.F32x2.HI_LO ;  /* 0x0000002a5e18724a */ /* 0x000fe20000000000 */
[----:B------:R-:W-:Y:S01]  /*4100*/  FMNMX3.NAN R27, |R100|, |R22|, R27, !PT ;  /* 0x40000016641b7276 */ /* 0x000fe2000782021b */
[----:B------:R-:W-:Y:S01]  /*4110*/  FMUL2 R52, R14.F32x2.HI_LO, R52.F32x2.HI_LO ;  /* 0x000000340e34724a */ /* 0x000fe20000000000 */
[----:B------:R-:W-:Y:S01]  /*4120*/  F2FP.BF16.F32.PACK_AB R14, R3, R2 ;  /* 0x00000002030e723e */ /* 0x000fe200000010ff */
[----:B------:R-:W-:-:S02]  /*4130*/  FMUL2 R24, R24.F32x2.HI_LO, R88.F32 ;  /* 0x000000581818724a */ /* 0x000fc40001000000 */
[----:B------:R-:W-:-:S03]  /*4140*/  FMUL2 R52, R52.F32x2.HI_LO, R88.F32 ;  /* 0x000000583434724a */ /* 0x000fc60001000000 */
[----:B------:R-:W-:Y:S02]  /*4150*/  F2FP.BF16.F32.PACK_AB R15, R25, R24 ;  /* 0x00000018190f723e */ /* 0x000fe400000010ff */
[----:B------:R-:W-:Y:S02]  /*4160*/  F2FP.BF16.F32.PACK_AB R18, R53, R52 ;  /* 0x000000343512723e */ /* 0x000fe400000010ff */
[----:B------:R-:W-:Y:S01]  /*4170*/  FMNMX3.NAN R25, |R25|, |R59|, R32, !PT ;  /* 0x4000003b19197276 */ /* 0x000fe20007820220 */
[----:B------:R1:W-:Y:S01]  /*4180*/  STS.128 [R118], R12 ;  /* 0x0000000c76007388 */ /* 0x0003e20000000c00 */
[----:B------:R-:W-:Y:S02]  /*4190*/  FMNMX3.NAN R24, |R24|, |R58|, R33, !PT ;  /* 0x4000003a18187276 */ /* 0x000fe40007820221 */
[----:B------:R-:W-:Y:S01]  /*41a0*/  FMNMX3.NAN R3, |R3|, |R53|, R30, !PT ;  /* 0x4000003503037276 */ /* 0x000fe2000782021e */
[----:B------:R1:W-:Y:S01]  /*41b0*/  STS.128 [R119], R8 ;  /* 0x0000000877007388 */ /* 0x0003e20000000c00 */
[----:B------:R-:W-:-:S02]  /*41c0*/  FMNMX3.NAN R2, |R2|, |R52|, R31, !PT ;  /* 0x4000003402027276 */ /* 0x000fc4000782021f */
[----:B------:R-:W-:Y:S01]  /*41d0*/  FMNMX.NAN R25, R28, R25, !PT ;  /* 0x000000191c197209 */ /* 0x000fe20007820000 */
[----:B------:R1:W-:Y:S01]  /*41e0*/  STS.128 [R120], R16 ;  /* 0x0000001078007388 */ /* 0x0003e20000000c00 */
[----:B------:R-:W-:Y:S02]  /*41f0*/  FMNMX.NAN R24, R29, R24, !PT ;  /* 0x000000181d187209 */ /* 0x000fe40007820000 */
[----:B------:R-:W-:Y:S01]  /*4200*/  FMNMX3.NAN R3, R26, R3, R25, !PT ;  /* 0x000000031a037276 */ /* 0x000fe20007820019 */
[----:B------:R1:W-:Y:S01]  /*4210*/  STS.128 [R121], R4 ;  /* 0x0000000479007388 */ /* 0x0003e20000000c00 */
[----:B------:R-:W-:Y:S01]  /*4220*/  FMNMX3.NAN R2, R27, R2, R24, !PT ;  /* 0x000000021b027276 */ /* 0x000fe20007820018 */
[----:B------:R2:W-:Y:S06]  /*4230*/  MEMBAR.ALL.CTA ;  /* 0x0000000000007992 */ /* 0x0005ec0000008000 */
[----:B--2---:R-:W2:Y:S01]  /*4240*/  FENCE.VIEW.ASYNC.S ;  /* 0x00000000000073c6 */ /* 0x004ea20000000000 */
[----:B------:R-:W-:-:S04]  /*4250*/  FMNMX3.NAN R2, R2, R3, RZ, !PT ;  /* 0x0000000302027276 */ /* 0x000fc800078200ff */
[----:B------:R-:W-:Y:S01]  /*4260*/  FMNMX R129, R2, R129, !PT ;  /* 0x0000008102817209 */ /* 0x000fe20007800000 */
[----:B--2---:R-:W-:Y:S06]  /*4270*/  BAR.SYNC.DEFER_BLOCKING 0x2, 0x80 ;  /* 0x0082000000007b1d */ /* 0x004fec0000010000 */
[----:B------:R-:W-:Y:S05]  /*4280*/  @P2 BRA `(.L_x_56) ;  /* 0x0000000000442947 */ /* 0x000fea0003800000 */
[----:B------:R-:W-:Y:S01]  /*4290*/  IMAD R130, R89, 0x4, R130 ;  /* 0x0000000459827824 */ /* 0x000fe200078e0282 */
[----:B------:R-:W-:Y:S01]  /*42a0*/  UIADD3 UR12, UP0, UPT, UR10, 0x2c0, URZ ;  /* 0x000002c00a0c7890 */ /* 0x000fe2000ff1e0ff */
[----:B------:R-:W-:Y:S02]  /*42b0*/  PLOP3.LUT P0, PT, PT, PT, PT, 0x80, 0x8 ;  /* 0x000000000008781c */ /* 0x000fe40003f0f070 */
[----:B------:R-:W-:Y:S01]  /*42c0*/  IADD3 R2, PT, PT, R87, 0x4400, RZ ;  /* 0x0000440057027810 */ /* 0x000fe20007ffe0ff */
[----:B------:R-:W-:Y:S01]  /*42d0*/  IMAD.SHL.U32 R130, R130, 0x10, RZ ;  /* 0x0000001082827824 */ /* 0x000fe200078e00ff */
[----:B------:R-:W-:-:S12]  /*42e0*/  UIADD3.X UR13, UPT, UPT, URZ, UR11, URZ, UP0, !UPT ;  /* 0x0000000bff0d7290 */ /* 0x000fd800087fe4ff */
.L_x_57:
        /* <DEDUP_REMOVED lines=9> */
[----:B--2---:R-:W-:Y:S05]  /*4380*/  @P0 BRA.U.ANY `(.L_x_57) ;  /* 0xfffffffd00d80947 */ /* 0x004fea000393ffff */
[----:B------:R0:W-:Y:S02]  /*4390*/  UTMACMDFLUSH ;  /* 0x00000000000079b7 */ /* 0x0001e40000000000 */
.L_x_56:
[----:B------:R-:W-:Y:S01]  /*43a0*/  BAR.SYNC.DEFER_BLOCKING 0x2, 0x80 ;  /* 0x0082000000007b1d */ /* 0x000fe20000010000 */
[----:B------:R-:W-:Y:S01]  /*43b0*/  HFMA2 R130, -RZ, RZ, 0, 1.1920928955078125e-07 ;  /* 0x00000002ff827431 */ /* 0x000fe200000001ff */
[----:B------:R-:W-:-:S04]  /*43c0*/  PLOP3.LUT P0, PT, PT, PT, PT, 0x8, 0x80 ;  /* 0x000000000080781c */ /* 0x000fc80003f0e170 */
[----:B------:R-:W-:Y:S09]  /*43d0*/  @P3 BRA `(.L_x_58) ;  /* 0xffffffec000c3947 */ /* 0x000ff2000383ffff */
[----:B------:R-:W-:Y:S01]  /*43e0*/  ELECT P0, URZ, PT ;  /* 0x0000000000ff782f */ /* 0x000fe20003800000 */
[C---:B------:R-:W-:Y:S01]  /*43f0*/  IMAD R3, R108.reuse, 0x8, R87 ;  /* 0x000000086c037824 */ /* 0x040fe200078e0257 */
[----:B------:R-:W-:Y:S01]  /*4400*/  SHF.L.U32 R2, R107, 0x1f, RZ ;  /* 0x0000001f6b027819 */ /* 0x000fe200000006ff */
[----:B------:R-:W-:Y:S01]  /*4410*/  BSSY B0, `(.L_x_59) ;  /* 0x0000006000007945 */ /* 0x000fe20003800000 */
[----:B------:R-:W-:-:S09]  /*4420*/  LEA R91, R108, R87, 0x4 ;  /* 0x000000576c5b7211 */ /* 0x000fd200078e20ff */
[----:B-1----:R-:W-:-:S04]  /*4430*/  @P0 IMAD.MOV.U32 R5, RZ, RZ, 0x1 ;  /* 0x00000001ff050424 */ /* 0x002fc800078e00ff */
[----:B------:R1:W-:Y:S01]  /*4440*/  @P0 SYNCS.ARRIVE.TRANS64.ART0 RZ, [R126+URZ+0x70], R5 ;  /* 0x000070057eff09a7 */ /* 0x0003e200085000ff */
[----:B------:R-:W2:Y:S02]  /*4450*/  SYNCS.PHASECHK.TRANS64.TRYWAIT P0, [R3+URZ+0x80], R2 ;  /* 0x00008002030075a7 */ /* 0x000ea400080011ff */
[----:B-12---:R-:W-:Y:S05]  /*4460*/  @!P0 BRA `(.L_x_60) ;  /* 0x0000000800cc8947 */ /* 0x006fea0003800000 */
.L_x_92:
[----:B------:R-:W-:Y:S05]  /*4470*/  BSYNC B0 ;  /* 0x0000000000007941 */ /* 0x000fea0003800000 */
.L_x_59:
[----:B------:R-:W2:Y:S01]  /*4480*/  LDS.128 R88, [R91+0x37c10] ;  /* 0x037c10005b587984 */ /* 0x000ea20000000c00 */
[----:B------:R-:W-:Y:S01]  /*4490*/  CREDUX.MAXABS.F32.NAN UR4, R129 ;  /* 0x00000000810472cc */ /* 0x000fe20000006400 */
[----:B------:R-:W-:Y:S01]  /*44a0*/  BSSY.RECONVERGENT B0, `(.L_x_61) ;  /* 0x0000014000007945 */ /* 0x000fe20003800200 */
[----:B------:R-:W-:Y:S01]  /*44b0*/  ISETP.NE.AND P0, PT, R102, RZ, PT ;  /* 0x000000ff6600720c */ /* 0x000fe20003f05270 */
[----:B------:R3:W-:Y:S06]  /*44c0*/  MEMBAR.ALL.CTA ;  /* 0x0000000000007992 */ /* 0x0007ec0000008000 */
[----:B---3--:R-:W3:Y:S01]  /*44d0*/  FENCE.VIEW.ASYNC.S ;  /* 0x00000000000073c6 */ /* 0x008ee20000000000 */
[----:B------:R-:W-:-:S02]  /*44e0*/  VIADD R106, R106, 0x1 ;  /* 0x000000016a6a7836 */ /* 0x000fc40000000000 */
[----:B------:R-:W-:Y:S02]  /*44f0*/  VIADD R108, R108, 0x1 ;  /* 0x000000016c6c7836 */ /* 0x000fe40000000000 */
[----:B-1----:R-:W-:Y:S01]  /*4500*/  IMAD.U32 R5, RZ, RZ, UR4 ;  /* 0x00000004ff057e24 */ /* 0x002fe2000f8e00ff */
[----:B---3--:R1:W-:Y:S04]  /*4510*/  SYNCS.ARRIVE.TRANS64.ART0 RZ, [R3+URZ+0x90], R0 ;  /* 0x0000900003ff79a7 */ /* 0x0083e800085000ff */
[----:B------:R1:W-:Y:S01]  /*4520*/  @!P0 STS [R122+0x37c00], R5 ;  /* 0x037c00057a008388 */ /* 0x0003e20000000800 */
[----:B------:R-:W-:Y:S01]  /*4530*/  BAR.SYNC.DEFER_BLOCKING 0x2, 0x80 ;  /* 0x0082000000007b1d */ /* 0x000fe20000010000 */
[----:B------:R-:W-:-:S13]  /*4540*/  LOP3.LUT P0, RZ, R124, R102, RZ, 0xfc, !PT ;  /* 0x000000667cff7212 */ /* 0x000fda000780fcff */
[----:B------:R-:W-:Y:S05]  /*4550*/  @P0 BRA `(.L_x_62) ;  /* 0x0000000000200947 */ /* 0x000fea0003800000 */
[----:B------:R-:W-:Y:S01]  /*4560*/  IMAD.U32 R87, RZ, RZ, UR7 ;  /* 0x00000007ff577e24 */ /* 0x000fe2000f8e00ff */
[----:B------:R-:W3:Y:S04]  /*4570*/  LDCU.64 UR4, c[0x0][0x740] ;  /* 0x0000e800ff0477ac */ /* 0x000ee80008000a00 */
[----:B-1----:R-:W1:Y:S01]  /*4580*/  LDS.128 R4, [R87+0x37c00] ;  /* 0x037c000057047984 */ /* 0x002e620000000c00 */
[----:B---3--:R-:W-:-:S04]  /*4590*/  LEA R2, P0, R103, UR4, 0x2 ;  /* 0x0000000467027c11 */ /* 0x008fc8000f8010ff */
[----:B------:R-:W-:Y:S02]  /*45a0*/  LEA.HI.X R3, R103, UR5, R86, 0x2, P0 ;  /* 0x0000000567037c11 */ /* 0x000fe400080f1456 */
[----:B-1----:R-:W-:-:S04]  /*45b0*/  FMNMX3 R4, R4, RZ, R5, !PT ;  /* 0x000000ff04047276 */ /* 0x002fc80007800005 */
[----:B------:R-:W-:-:S05]  /*45c0*/  FMNMX3 R7, R4, R6, R7, !PT ;  /* 0x0000000604077276 */ /* 0x000fca0007800007 */
[----:B------:R3:W-:Y:S02]  /*45d0*/  REDG.E.MAX.S32.STRONG.GPU desc[UR22][R2.64], R7 ;  /* 0x000000070200798e */ /* 0x0007e4000d12e316 */
.L_x_62:
[----:B------:R-:W-:Y:S05]  /*45e0*/  BSYNC.RECONVERGENT B0 ;  /* 0x0000000000007941 */ /* 0x000fea0003800200 */
.L_x_61:
[----:B--2---:R-:W-:Y:S02]  /*45f0*/  ISETP.NE.AND P0, PT, R91, 0x1, PT ;  /* 0x000000015b00780c */ /* 0x004fe40003f05270 */
[----:B------:R-:W-:Y:S02]  /*4600*/  ISETP.NE.AND P1, PT, R108, 0x2, PT ;  /* 0x000000026c00780c */ /* 0x000fe40003f25270 */
[----:B------:R-:W-:Y:S02]  /*4610*/  ISETP.NE.AND P2, PT, R106, 0x2, PT ;  /* 0x000000026a00780c */ /* 0x000fe40003f45270 */
[----:B------:R-:W-:Y:S02]  /*4620*/  SEL R4, RZ, 0x1, P1 ;  /* 0x00000001ff047807 */ /* 0x000fe40000800000 */
[----:B---3--:R-:W-:Y:S02]  /*4630*/  SEL R2, RZ, 0x1, P2 ;  /* 0x00000001ff027807 */ /* 0x008fe40001000000 */
[----:B------:R-:W-:-:S02]  /*4640*/  LOP3.LUT R107, R107, R4, RZ, 0x3c, !PT ;  /* 0x000000046b6b7212 */ /* 0x000fc400078e3cff */
[----:B------:R-:W-:Y:S02]  /*4650*/  LOP3.LUT R105, R105, R2, RZ, 0x3c, !PT ;  /* 0x0000000269697212 */ /* 0x000fe400078e3cff */
[----:B------:R-:W-:Y:S02]  /*4660*/  SEL R108, R108, RZ, P1 ;  /* 0x000000ff6c6c7207 */ /* 0x000fe40000800000 */
[----:B------:R-:W-:Y:S01]  /*4670*/  SEL R106, R106, RZ, P2 ;  /* 0x000000ff6a6a7207 */ /* 0x000fe20001000000 */
[----:B------:R-:W-:Y:S06]  /*4680*/  @!P0 BRA `(.L_x_63) ;  /* 0xffffffe800148947 */ /* 0x000fec000383ffff */
.L_x_51:
[----:B------:R-:W-:-:S13]  /*4690*/  ISETP.NE.AND P0, PT, R124, RZ, PT ;  /* 0x000000ff7c00720c */ /* 0x000fda0003f05270 */
[----:B------:R-:W-:Y:S05]  /*46a0*/  @P0 BRA `(.L_x_64) ;  /* 0x00000000001c0947 */ /* 0x000fea0003800000 */
[----:B------:R-:W2:Y:S01]  /*46b0*/  S2UR UR4, SR_CgaCtaId ;  /* 0x00000000000479c3 */ /* 0x000ea20000008800 */
[----:B------:R-:W-:Y:S02]  /*46c0*/  ELECT P1, URZ, PT ;  /* 0x0000000000ff782f */ /* 0x000fe40003820000 */
[----:B------:R-:W-:Y:S01]  /*46d0*/  MOV R2, 0x1 ;  /* 0x0000000100027802 */ /* 0x000fe20000000f00 */
[----:B------:R-:W-:-:S04]  /*46e0*/  UMOV UR5, 0x40 ;  /* 0x0000004000057882 */ /* 0x000fc80000000000 */
[----:B------:R-:W-:Y:S01]  /*46f0*/  UVIRTCOUNT.DEALLOC.SMPOOL 0x80 ;  /* 0x000000800000784c */ /* 0x000fe20000000000 */
[----:B--2---:R-:W-:-:S09]  /*4700*/  ULEA UR4, UR4, UR5, 0x18 ;  /* 0x0000000504047291 */ /* 0x004fd2000f8ec0ff */
[----:B------:R2:W-:Y:S03]  /*4710*/  @P1 STS.U8 [UR4], R2 ;  /* 0x00000002ff001988 */ /* 0x0005e60008000004 */
.L_x_64:
[----:B------:R-:W-:Y:S06]  /*4720*/  BAR.SYNC.DEFER_BLOCKING 0x2, 0x80 ;  /* 0x0082000000007b1d */ /* 0x000fec0000010000 */
[----:B------:R-:W-:Y:S05]  /*4730*/  @P0 BRA `(.L_x_65) ;  /* 0x00000000009c0947 */ /* 0x000fea0003800000 */
[----:B------:R-:W4:Y:S01]  /*4740*/  S2UR UR5, SR_CgaCtaId ;  /* 0x00000000000579c3 */ /* 0x000f220000008800 */
[----:B------:R-:W-:Y:S01]  /*4750*/  NOP ;  /* 0x0000000000007918 */ /* 0x000fe20000000000 */
[----:B------:R-:W-:Y:S01]  /*4760*/  UMOV UR4, 0x50 ;  /* 0x0000005000047882 */ /* 0x000fe20000000000 */
[----:B------:R-:W-:Y:S01]  /*4770*/  LOP3.LUT R4, R123, 0xffff, RZ, 0xc0, !PT ;  /* 0x0000ffff7b047812 */ /* 0x000fe200078ec0ff */
[----:B-1----:R-:W-:-:S03]  /*4780*/  IMAD.MOV.U32 R3, RZ, RZ, 0xffff ;  /* 0x0000ffffff037424 */ /* 0x002fc600078e00ff */
[----:B------:R-:W-:-:S04]  /*4790*/  SHF.R.U32.HI R4, RZ, 0x5, R4 ;  /* 0x00000005ff047819 */ /* 0x000fc80000011604 */
[----:B------:R-:W-:Y:S01]  /*47a0*/  SHF.L.U32 R3, R3, R4, RZ ;  /* 0x0000000403037219 */ /* 0x000fe200000006ff */
[----:B------:R-:W-:-:S05]  /*47b0*/  VIADD R5, R4, 0x10 ;  /* 0x0000001004057836 */ /* 0x000fca0000000000 */
[----:B------:R-:W-:Y:S01]  /*47c0*/  SHF.L.U32 R0, R0, R5, RZ ;  /* 0x0000000500007219 */ /* 0x000fe200000006ff */
[----:B----4-:R-:W-:-:S03]  /*47d0*/  ULEA UR5, UR5, UR4, 0x18 ;  /* 0x0000000405057291 */ /* 0x010fc6000f8ec0ff */
[----:B------:R-:W-:-:S04]  /*47e0*/  LOP3.LUT R5, R0, R3, RZ, 0xfc, !PT ;  /* 0x0000000300057212 */ /* 0x000fc800078efcff */
[C---:B------:R-:W-:Y:S02]  /*47f0*/  LOP3.LUT R3, R5.reuse, 0xffff, RZ, 0xc0, !PT ;  /* 0x0000ffff05037812 */ /* 0x040fe400078ec0ff */
[----:B--2---:R-:W1:Y:S02]  /*4800*/  LDS R2, [UR5] ;  /* 0x00000005ff027984 */ /* 0x004e640008000800 */
[----:B-1----:R-:W-:-:S04]  /*4810*/  LOP3.LUT R0, R5, 0xffff, R2, 0x80, !PT ;  /* 0x0000ffff05007812 */ /* 0x002fc800078e8002 */
[----:B------:R-:W-:-:S13]  /*4820*/  ISETP.NE.AND P0, PT, R0, R3, PT ;  /* 0x000000030000720c */ /* 0x000fda0003f05270 */
[----:B------:R-:W-:Y:S05]  /*4830*/  @P0 BRA `(.L_x_66) ;  /* 0x0000000000500947 */ /* 0x000fea0003800000 */
[----:B------:R-:W-:Y:S02]  /*4840*/  SHF.R.U32.HI R0, RZ, 0x10, R2 ;  /* 0x00000010ff007819 */ /* 0x000fe40000011602 */
[----:B------:R-:W-:-:S04]  /*4850*/  SHF.R.U32.HI R3, RZ, 0x10, R5 ;  /* 0x00000010ff037819 */ /* 0x000fc80000011605 */
[----:B------:R-:W-:-:S04]  /*4860*/  LOP3.LUT R0, R0, R3, RZ, 0xc0, !PT ;  /* 0x0000000300007212 */ /* 0x000fc800078ec0ff */
[----:B------:R-:W-:-:S13]  /*4870*/  ISETP.NE.AND P0, PT, R0, R3, PT ;  /* 0x000000030000720c */ /* 0x000fda0003f05270 */
[----:B------:R-:W-:Y:S05]  /*4880*/  @P0 BRA `(.L_x_67) ;  /* 0x0000000000300947 */ /* 0x000fea0003800000 */
[----:B------:R-:W-:Y:S01]  /*4890*/  R2UR UR8, R5 ;  /* 0x00000000050872ca */ /* 0x000fe200000e0000 */
[----:B------:R-:W1:Y:S01]  /*48a0*/  S2R R2, SR_LANEID ;  /* 0x0000000000027919 */ /* 0x000e620000000000 */
[----:B------:R-:W-:Y:S02]  /*48b0*/  VOTEU.ANY UR6, UPT, PT ;  /* 0x0000000000067886 */ /* 0x000fe400038e0100 */
[----:B------:R-:W-:-:S09]  /*48c0*/  UFLO.U32 UR6, UR6 ;  /* 0x00000006000672bd */ /* 0x000fd200080e0000 */
[----:B------:R-:W-:-:S06]  /*48d0*/  ULOP3.LUT UR8, URZ, UR8, URZ, 0x33, !UPT ;  /* 0x00000008ff087292 */ /* 0x000fcc000f8e33ff */
[----:B------:R-:W-:-:S04]  /*48e0*/  IMAD.U32 R0, RZ, RZ, UR8 ;  /* 0x00000008ff007e24 */ /* 0x000fc8000f8e00ff */
[----:B------:R-:W2:Y:S02]  /*48f0*/  REDUX UR4, R0 ;  /* 0x00000000000473c4 */ /* 0x000ea40000000000 */
[----:B------:R4:W-:Y:S01]  /*4900*/  UTCATOMSWS.AND URZ, UR8 ;  /* 0x0000000800ff79e3 */ /* 0x0009e20008000000 */
[----:B-1----:R-:W-:Y:S01]  /*4910*/  ISETP.EQ.U32.AND P0, PT, R2, UR6, PT ;  /* 0x0000000602007c0c */ /* 0x002fe2000bf02070 */
[----:B--2---:R-:W-:-:S12]  /*4920*/  IMAD.U32 R2, RZ, RZ, UR4 ;  /* 0x00000004ff027e24 */ /* 0x004fd8000f8e00ff */
[----:B------:R4:W-:Y:S01]  /*4930*/  @P0 ATOMS.AND RZ, [UR5], R2 ;  /* 0x00000002ffff098c */ /* 0x0009e2000a800005 */
[----:B------:R-:W-:Y:S05]  /*4940*/  BRA `(.L_x_68) ;  /* 0x0000000000147947 */ /* 0x000fea0003800000 */
.L_x_67:
[----:B------:R-:W-:Y:S02]  /*4950*/  MOV R2, 0x4970 ;  /* 0x0000497000027802 */ /* 0x000fe40000000f00 */
[----:B---3--:R-:W-:Y:S05]  /*4960*/  CALL.REL.NOINC `($__internal_0_$__cuda_sm10x_tcgen05_guardrail_trap_col_being_dealloced_not_returned_by_alloc) ;  /* 0x0000000400a87944 */ /* 0x008fea0003c00000 */
[----:B------:R-:W-:Y:S05]  /*4970*/  BRA `(.L_x_68) ;  /* 0x0000000000087947 */ /* 0x000fea0003800000 */
.L_x_66:
[----:B------:R-:W-:Y:S02]  /*4980*/  MOV R2, 0x49a0 ;  /* 0x000049a000027802 */ /* 0x000fe40000000f00 */
[----:B---3--:R-:W-:Y:S05]  /*4990*/  CALL.REL.NOINC `($__internal_2_$__cuda_sm10x_tcgen05_guardrail_trap_unallocated_columns_being_dealloced) ;  /* 0x0000000400b47944 */ /* 0x008fea0003c00000 */
.L_x_68:
[----:B------:R-:W-:Y:S01]  /*49a0*/  NOP ;  /* 0x0000000000007918 */ /* 0x000fe20000000000 */
.L_x_65:
[----:B------:R-:W-:-:S04]  /*49b0*/  DEPBAR.LE SB0, 0x0 ;  /* 0x000080000000791a */ /* 0x000fc80000000000 */
[----:B------:R-:W-:-:S04]  /*49c0*/  DEPBAR.LE SB0, 0x0 ;  /* 0x000080000000791a */ /* 0x000fc80000000000 */
[----:B----4-:R-:W-:Y:S05]  /*49d0*/  EXIT ;  /* 0x000000000000794d */ /* 0x010fea0003800000 */
.L_x_21:
[----:B------:R-:W-:-:S07]  /*49e0*/  MOV R20, R21 ;  /* 0x0000001500147202 */ /* 0x000fce0000000f00 */
.L_x_69:
[----:B----4-:R4:W3:Y:S02]  /*49f0*/  SYNCS.PHASECHK.TRANS64.TRYWAIT P0, [R14+URZ+0x90], R21 ;  /* 0x000090150e0075a7 */ /* 0x0108e400080011ff */
[----:B---3--:R-:W-:Y:S05]  /*4a00*/  @!P0 NANOSLEEP.SYNCS 0x989680 ;  /* 0x009896800000895d */ /* 0x008fea0003900000 */
[----:B------:R-:W3:Y:S02]  /*4a10*/  @!P0 SYNCS.PHASECHK.TRANS64 P0, [R14+URZ+0x90], R21 ;  /* 0x000090150e0085a7 */ /* 0x000ee400080010ff */
[----:B---3--:R-:W-:Y:S05]  /*4a20*/  @!P0 BRA `(.L_x_69) ;  /* 0xfffffffc00f08947 */ /* 0x008fea000383ffff */
[----:B------:R-:W-:Y:S05]  /*4a30*/  BRA `(.L_x_70) ;  /* 0xffffffc400387947 */ /* 0x000fea000383ffff */
.L_x_23:
[----:B------:R-:W-:-:S07]  /*4a40*/  MOV R7, R6 ;  /* 0x0000000600077202 */ /* 0x000fce0000000f00 */
.L_x_71:
[----:B--2---:R2:W3:Y:S02]  /*4a50*/  SYNCS.PHASECHK.TRANS64.TRYWAIT P0, [R2+URZ+0x90], R7 ;  /* 0x00009007020075a7 */ /* 0x0044e400080011ff */
[----:B---3--:R-:W-:Y:S05]  /*4a60*/  @!P0 NANOSLEEP.SYNCS 0x989680 ;  /* 0x009896800000895d */ /* 0x008fea0003900000 */
[----:B------:R-:W3:Y:S02]  /*4a70*/  @!P0 SYNCS.PHASECHK.TRANS64 P0, [R2+URZ+0x90], R7 ;  /* 0x00009007020085a7 */ /* 0x000ee400080010ff */
[----:B---3--:R-:W-:Y:S05]  /*4a80*/  @!P0 BRA `(.L_x_71) ;  /* 0xfffffffc00f08947 */ /* 0x008fea000383ffff */
[----:B------:R-:W-:Y:S05]  /*4a90*/  BRA `(.L_x_72) ;  /* 0xffffffc400e47947 */ /* 0x000fea000383ffff */
.L_x_24:
[----:B------:R-:W-:-:S07]  /*4aa0*/  MOV R9, R8 ;  /* 0x0000000800097202 */ /* 0x000fce0000000f00 */
.L_x_73:
[----:B--2---:R2:W3:Y:S02]  /*4ab0*/  SYNCS.PHASECHK.TRANS64.TRYWAIT P0, [R3+URZ+0x90], R9 ;  /* 0x00009009030075a7 */ /* 0x0044e400080011ff */
[----:B---3--:R-:W-:Y:S05]  /*4ac0*/  @!P0 NANOSLEEP.SYNCS 0x989680 ;  /* 0x009896800000895d */ /* 0x008fea0003900000 */
[----:B------:R-:W3:Y:S02]  /*4ad0*/  @!P0 SYNCS.PHASECHK.TRANS64 P0, [R3+URZ+0x90], R9 ;  /* 0x00009009030085a7 */ /* 0x000ee400080010ff */
[----:B---3--:R-:W-:Y:S05]  /*4ae0*/  @!P0 BRA `(.L_x_73) ;  /* 0xfffffffc00f08947 */ /* 0x008fea000383ffff */
[----:B------:R-:W-:Y:S05]  /*4af0*/  BRA `(.L_x_16) ;  /* 0xffffffc800187947 */ /* 0x000fea000383ffff */
.L_x_26:
[----:B------:R-:W-:-:S07]  /*4b00*/  MOV R0, UR32 ;  /* 0x0000002000007c02 */ /* 0x000fce0008000f00 */
.L_x_74:
[----:B---3--:R3:W4:Y:S02]  /*4b10*/  SYNCS.PHASECHK.TRANS64.TRYWAIT P0, [R0+URZ+0x80], RZ ;  /* 0x000080ff000075a7 */ /* 0x00872400080011ff */
[----:B----4-:R-:W-:Y:S05]  /*4b20*/  @!P0 NANOSLEEP.SYNCS 0x989680 ;  /* 0x009896800000895d */ /* 0x010fea0003900000 */
[----:B------:R-:W4:Y:S02]  /*4b30*/  @!P0 SYNCS.PHASECHK.TRANS64 P0, [R0+URZ+0x80], RZ ;  /* 0x000080ff000085a7 */ /* 0x000f2400080010ff */
[----:B----4-:R-:W-:Y:S05]  /*4b40*/  @!P0 BRA `(.L_x_74) ;  /* 0xfffffffc00f08947 */ /* 0x010fea000383ffff */
[----:B------:R-:W-:Y:S05]  /*4b50*/  BRA `(.L_x_75) ;  /* 0xffffffc800187947 */ /* 0x000fea000383ffff */
.L_x_29:
[----:B------:R-:W-:Y:S02]  /*4b60*/  MOV R6, UR17 ;  /* 0x0000001100067c02 */ /* 0x000fe40008000f00 */
[----:B------:R-:W-:Y:S02]  /*4b70*/  MOV R7, UR17 ;  /* 0x0000001100077c02 */ /* 0x000fe40008000f00 */
[----:B------:R-:W-:-:S07]  /*4b80*/  MOV R3, UR5 ;  /* 0x0000000500037c02 */ /* 0x000fce0008000f00 */
.L_x_76:
[----:B--2---:R2:W3:Y:S02]  /*4b90*/  SYNCS.PHASECHK.TRANS64.TRYWAIT P0, [R3+URZ+0x30], R7 ;  /* 0x00003007030075a7 */ /* 0x0044e400080011ff */
[----:B---3--:R-:W-:Y:S05]  /*4ba0*/  @!P0 NANOSLEEP.SYNCS 0x989680 ;  /* 0x009896800000895d */ /* 0x008fea0003900000 */
[----:B------:R-:W3:Y:S02]  /*4bb0*/  @!P0 SYNCS.PHASECHK.TRANS64 P0, [R3+URZ+0x30], R7 ;  /* 0x00003007030085a7 */ /* 0x000ee400080010ff */
[----:B---3--:R-:W-:Y:S05]  /*4bc0*/  @!P0 BRA `(.L_x_76) ;  /* 0xfffffffc00f08947 */ /* 0x008fea000383ffff */
[----:B------:R-:W-:Y:S05]  /*4bd0*/  BRA `(.L_x_28) ;  /* 0xffffffc800dc7947 */ /* 0x000fea000383ffff */
.L_x_31:
[----:B------:R-:W-:-:S07]  /*4be0*/  MOV R5, R4 ;  /* 0x0000000400057202 */ /* 0x000fce0000000f00 */
.L_x_77:
[----:B--2---:R2:W4:Y:S02]  /*4bf0*/  SYNCS.PHASECHK.TRANS64.TRYWAIT P0, [R3+URZ+0x80], R5 ;  /* 0x00008005030075a7 */ /* 0x00452400080011ff */
[----:B----4-:R-:W-:Y:S05]  /*4c00*/  @!P0 NANOSLEEP.SYNCS 0x989680 ;  /* 0x009896800000895d */ /* 0x010fea0003900000 */
[----:B------:R-:W4:Y:S02]  /*4c10*/  @!P0 SYNCS.PHASECHK.TRANS64 P0, [R3+URZ+0x80], R5 ;  /* 0x00008005030085a7 */ /* 0x000f2400080010ff */
[----:B----4-:R-:W-:Y:S05]  /*4c20*/  @!P0 BRA `(.L_x_77) ;  /* 0xfffffffc00f08947 */ /* 0x010fea000383ffff */
[----:B------:R-:W-:Y:S05]  /*4c30*/  BRA `(.L_x_78) ;  /* 0xffffffcc00307947 */ /* 0x000fea000383ffff */
.L_x_33:
[----:B------:R-:W-:Y:S02]  /*4c40*/  MOV R2, UR4 ;  /* 0x0000000400027c02 */ /* 0x000fe40008000f00 */
[----:B--2---:R-:W-:Y:S02]  /*4c50*/  MOV R3, UR4 ;  /* 0x0000000400037c02 */ /* 0x004fe40008000f00 */
[----:B------:R-:W-:-:S07]  /*4c60*/  MOV R0, UR5 ;  /* 0x0000000500007c02 */ /* 0x000fce0008000f00 */
.L_x_79:
[----:B--2---:R2:W4:Y:S02]  /*4c70*/  SYNCS.PHASECHK.TRANS64.TRYWAIT P0, [R0+URZ+0x30], R3 ;  /* 0x00003003000075a7 */ /* 0x00452400080011ff */
[----:B----4-:R-:W-:Y:S05]  /*4c80*/  @!P0 NANOSLEEP.SYNCS 0x989680 ;  /* 0x009896800000895d */ /* 0x010fea0003900000 */
[----:B------:R-:W4:Y:S02]  /*4c90*/  @!P0 SYNCS.PHASECHK.TRANS64 P0, [R0+URZ+0x30], R3 ;  /* 0x00003003000085a7 */ /* 0x000f2400080010ff */
[----:B----4-:R-:W-:Y:S05]  /*4ca0*/  @!P0 BRA `(.L_x_79) ;  /* 0xfffffffc00f08947 */ /* 0x010fea000383ffff */
[----:B------:R-:W-:Y:S05]  /*4cb0*/  BRA `(.L_x_80) ;  /* 0xffffffcc00b07947 */ /* 0x000fea000383ffff */
.L_x_35:
[----:B----4-:R-:W-:-:S07]  /*4cc0*/  MOV R0, UR12 ;  /* 0x0000000c00007c02 */ /* 0x010fce0008000f00 */
.L_x_81:
[----:B--2---:R2:W4:Y:S02]  /*4cd0*/  SYNCS.PHASECHK.TRANS64.TRYWAIT P0, [R0+URZ+0x80], RZ ;  /* 0x000080ff000075a7 */ /* 0x00452400080011ff */
[----:B----4-:R-:W-:Y:S05]  /*4ce0*/  @!P0 NANOSLEEP.SYNCS 0x989680 ;  /* 0x009896800000895d */ /* 0x010fea0003900000 */
[----:B------:R-:W4:Y:S02]  /*4cf0*/  @!P0 SYNCS.PHASECHK.TRANS64 P0, [R0+URZ+0x80], RZ ;  /* 0x000080ff000085a7 */ /* 0x000f2400080010ff */
[----:B----4-:R-:W-:Y:S05]  /*4d00*/  @!P0 BRA `(.L_x_81) ;  /* 0xfffffffc00f08947 */ /* 0x010fea000383ffff */
[----:B------:R-:W-:Y:S05]  /*4d10*/  BRA `(.L_x_82) ;  /* 0xffffffcc00c87947 */ /* 0x000fea000383ffff */
.L_x_38:
[----:B------:R-:W-:Y:S02]  /*4d20*/  MOV R2, UR18 ;  /* 0x0000001200027c02 */ /* 0x000fe40008000f00 */
[-C--:B------:R-:W-:Y:S02]  /*4d30*/  MOV R8, R3.reuse ;  /* 0x0000000300087202 */ /* 0x080fe40000000f00 */
[----:B------:R-:W-:-:S07]  /*4d40*/  MOV R9, R3 ;  /* 0x0000000300097202 */ /* 0x000fce0000000f00 */
.L_x_83:
[----:B--2---:R2:W4:Y:S02]  /*4d50*/  SYNCS.PHASECHK.TRANS64.TRYWAIT P0, [R2+URZ+0x70], R9 ;  /* 0x00007009020075a7 */ /* 0x00452400080011ff */
[----:B----4-:R-:W-:Y:S05]  /*4d60*/  @!P0 NANOSLEEP.SYNCS 0x989680 ;  /* 0x009896800000895d */ /* 0x010fea0003900000 */
[----:B------:R-:W4:Y:S02]  /*4d70*/  @!P0 SYNCS.PHASECHK.TRANS64 P0, [R2+URZ+0x70], R9 ;  /* 0x00007009020085a7 */ /* 0x000f2400080010ff */
[----:B----4-:R-:W-:Y:S05]  /*4d80*/  @!P0 BRA `(.L_x_83) ;  /* 0xfffffffc00f08947 */ /* 0x010fea000383ffff */
[----:B------:R-:W-:Y:S05]  /*4d90*/  BRA `(.L_x_37) ;  /* 0xffffffd000f47947 */ /* 0x000fea000383ffff */
.L_x_40:
[----:B------:R-:W-:Y:S02]  /*4da0*/  MOV R8, UR25 ;  /* 0x0000001900087c02 */ /* 0x000fe40008000f00 */
[----:B------:R-:W-:Y:S02]  /*4db0*/  MOV R9, UR25 ;  /* 0x0000001900097c02 */ /* 0x000fe40008000f00 */
[----:B------:R-:W-:Y:S07]  /*4dc0*/  MOV R2, UR13 ;  /* 0x0000000d00027c02 */ /* 0x000fee0008000f00 */
.L_x_84:
[----:B--2---:R2:W4:Y:S02]  /*4dd0*/  SYNCS.PHASECHK.TRANS64.TRYWAIT P1, [R2+URZ], R9 ;  /* 0x00000009020075a7 */ /* 0x00452400080211ff */
[----:B----4-:R-:W-:Y:S05]  /*4de0*/  @!P1 NANOSLEEP.SYNCS 0x989680 ;  /* 0x009896800000995d */ /* 0x010fea0003900000 */
[----:B------:R-:W4:Y:S02]  /*4df0*/  @!P1 SYNCS.PHASECHK.TRANS64 P1, [R2+URZ], R9 ;  /* 0x00000009020095a7 */ /* 0x000f2400080210ff */
[----:B----4-:R-:W-:Y:S05]  /*4e00*/  @!P1 BRA `(.L_x_84) ;  /* 0xfffffffc00f09947 */ /* 0x010fea000383ffff */
[----:B------:R-:W-:Y:S05]  /*4e10*/  BRA `(.L_x_39) ;  /* 0xffffffd4005c7947 */ /* 0x000fea000383ffff */
.L_x_42:
[-C--:B------:R-:W-:Y:S02]  /*4e20*/  MOV R8, R2.reuse ;  /* 0x0000000200087202 */ /* 0x080fe40000000f00 */
[----:B------:R-:W-:-:S07]  /*4e30*/  MOV R9, R2 ;  /* 0x0000000200097202 */ /* 0x000fce0000000f00 */
.L_x_85:
[----:B----4-:R4:W3:Y:S02]  /*4e40*/  SYNCS.PHASECHK.TRANS64.TRYWAIT P0, [R3+URZ+0x80], R9 ;  /* 0x00008009030075a7 */ /* 0x0108e400080011ff */
[----:B---3--:R-:W-:Y:S05]  /*4e50*/  @!P0 NANOSLEEP.SYNCS 0x989680 ;  /* 0x009896800000895d */ /* 0x008fea0003900000 */
[----:B------:R-:W3:Y:S02]  /*4e60*/  @!P0 SYNCS.PHASECHK.TRANS64 P0, [R3+URZ+0x80], R9 ;  /* 0x00008009030085a7 */ /* 0x000ee400080010ff */
[----:B---3--:R-:W-:Y:S05]  /*4e70*/  @!P0 BRA `(.L_x_85) ;  /* 0xfffffffc00f08947 */ /* 0x008fea000383ffff */
[----:B------:R-:W-:Y:S05]  /*4e80*/  BRA `(.L_x_86) ;  /* 0xffffffd400d47947 */ /* 0x000fea000383ffff */
.L_x_44:
[----:B------:R-:W-:-:S07]  /*4e90*/  MOV R5, R4 ;  /* 0x0000000400057202 */ /* 0x000fce0000000f00 */
.L_x_87:
[----:B--2---:R2:W4:Y:S02]  /*4ea0*/  SYNCS.PHASECHK.TRANS64.TRYWAIT P0, [R2+URZ+0x70], R5 ;  /* 0x00007005020075a7 */ /* 0x00452400080011ff */
[----:B----4-:R-:W-:Y:S05]  /*4eb0*/  @!P0 NANOSLEEP.SYNCS 0x989680 ;  /* 0x009896800000895d */ /* 0x010fea0003900000 */
[----:B------:R-:W4:Y:S02]  /*4ec0*/  @!P0 SYNCS.PHASECHK.TRANS64 P0, [R2+URZ+0x70], R5 ;  /* 0x00007005020085a7 */ /* 0x000f2400080010ff */
[----:B----4-:R-:W-:Y:S05]  /*4ed0*/  @!P0 BRA `(.L_x_87) ;  /* 0xfffffffc00f08947 */ /* 0x010fea000383ffff */
[----:B------:R-:W-:Y:S05]  /*4ee0*/  BRA `(.L_x_34) ;  /* 0xffffffd8001c7947 */ /* 0x000fea000383ffff */
.L_x_50:
[----:B-1----:R1:W2:Y:S02]  /*4ef0*/  SYNCS.PHASECHK.TRANS64.TRYWAIT P0, [R87+URZ+0x80], RZ ;  /* 0x000080ff570075a7 */ /* 0x0022a400080011ff */
[----:B--2---:R-:W-:Y:S05]  /*4f00*/  @!P0 NANOSLEEP.SYNCS 0x989680 ;  /* 0x009896800000895d */ /* 0x004fea0003900000 */
[----:B------:R-:W2:Y:S02]  /*4f10*/  @!P0 SYNCS.PHASECHK.TRANS64 P0, [R87+URZ+0x80], RZ ;  /* 0x000080ff570085a7 */ /* 0x000ea400080010ff */
[----:B--2---:R-:W-:Y:S05]  /*4f20*/  @!P0 BRA `(.L_x_50) ;  /* 0xfffffffc00f08947 */ /* 0x004fea000383ffff */
[----:B------:R-:W-:Y:S05]  /*4f30*/  BRA `(.L_x_88) ;  /* 0xffffffd800f07947 */ /* 0x000fea000383ffff */
.L_x_52:
[----:B------:R-:W-:-:S07]  /*4f40*/  MOV R2, R3 ;  /* 0x0000000300027202 */ /* 0x000fce0000000f00 */
.L_x_89:
[----:B-1----:R1:W2:Y:S02]  /*4f50*/  SYNCS.PHASECHK.TRANS64.TRYWAIT P1, [R126+URZ+0x60], R3 ;  /* 0x000060037e0075a7 */ /* 0x0022a400080211ff */
[----:B--2---:R-:W-:Y:S05]  /*4f60*/  @!P1 NANOSLEEP.SYNCS 0x989680 ;  /* 0x009896800000995d */ /* 0x004fea0003900000 */
[----:B------:R-:W2:Y:S02]  /*4f70*/  @!P1 SYNCS.PHASECHK.TRANS64 P1, [R126+URZ+0x60], R3 ;  /* 0x000060037e0095a7 */ /* 0x000ea400080210ff */
[----:B--2---:R-:W-:Y:S05]  /*4f80*/  @!P1 BRA `(.L_x_89) ;  /* 0xfffffffc00f09947 */ /* 0x004fea000383ffff */
[----:B------:R-:W-:Y:S05]  /*4f90*/  BRA `(.L_x_90) ;  /* 0xffffffe000087947 */ /* 0x000fea000383ffff */
.L_x_60:
[-C--:B------:R-:W-:Y:S02]  /*4fa0*/  MOV R4, R2.reuse ;  /* 0x0000000200047202 */ /* 0x080fe40000000f00 */
[----:B------:R-:W-:-:S07]  /*4fb0*/  MOV R5, R2 ;  /* 0x0000000200057202 */ /* 0x000fce0000000f00 */
.L_x_91:
[----:B-1----:R1:W2:Y:S02]  /*4fc0*/  SYNCS.PHASECHK.TRANS64.TRYWAIT P0, [R3+URZ+0x80], R5 ;  /* 0x00008005030075a7 */ /* 0x0022a400080011ff */
[----:B--2---:R-:W-:Y:S05]  /*4fd0*/  @!P0 NANOSLEEP.SYNCS 0x989680 ;  /* 0x009896800000895d */ /* 0x004fea0003900000 */
[----:B------:R-:W2:Y:S02]  /*4fe0*/  @!P0 SYNCS.PHASECHK.TRANS64 P0, [R3+URZ+0x80], R5 ;  /* 0x00008005030085a7 */ /* 0x000ea400080010ff */
[----:B--2---:R-:W-:Y:S05]  /*4ff0*/  @!P0 BRA `(.L_x_91) ;  /* 0xfffffffc00f08947 */ /* 0x004fea000383ffff */
[----:B------:R-:W-:Y:S05]  /*5000*/  BRA `(.L_x_92) ;  /* 0xfffffff400187947 */ /* 0x000fea000383ffff */
        .weak           $__internal_0_$__cuda_sm10x_tcgen05_guardrail_trap_col_being_dealloced_not_returned_by_alloc
        .type           $__internal_0_$__cuda_sm10x_tcgen05_guardrail_trap_col_being_dealloced_not_returned_by_alloc,@function
        .size           $__internal_0_$__cuda_sm10x_tcgen05_guardrail_trap_col_being_dealloced_not_returned_by_alloc,($__internal_1_$__cuda_sm10x_tcgen05_guardrail_trap_phase_invalid_during_alloc - $__internal_0_$__cuda_sm10x_tcgen05_guardrail_trap_col_being_dealloced_not_returned_by_alloc)
$__internal_0_$__cuda_sm10x_tcgen05_guardrail_trap_col_being_dealloced_not_returned_by_alloc:
[----:B------:R-:W-:Y:S05]  /*5010*/  BPT.TRAP 0x1 ;  /* 0x000000040000795c */ /* 0x000fea0000300000 */
[----:B------:R-:W-:-:S04]  /*5020*/  HFMA2 R3, -RZ, RZ, 0, 0 ;  /* 0x00000000ff037431 */ /* 0x000fc800000001ff */
[----:B------:R-:W-:Y:S05]  /*5030*/  RET.REL.NODEC R2 `(kernel_cutlass_kernel_cudnngrouped_gemmgrouped_gemm_swiglugrouped_gemm_swiglu_quantBlockScaledContiguousGroupedGemmKernel_object_at__TiledMMA_ThrLayoutVMNK11110000_PermutationMNK____MMAAt_0) ;  /* 0xffffffac02f07950 */ /* 0x000fea0003c3ffff */
        .weak           $__internal_1_$__cuda_sm10x_tcgen05_guardrail_trap_phase_invalid_during_alloc
        .type           $__internal_1_$__cuda_sm10x_tcgen05_guardrail_trap_phase_invalid_during_alloc,@function
        .size           $__internal_1_$__cuda_sm10x_tcgen05_guardrail_trap_phase_invalid_during_alloc,($__internal_2_$__cuda_sm10x_tcgen05_guardrail_trap_unallocated_columns_being_dealloced - $__internal_1_$__cuda_sm10x_tcgen05_guardrail_trap_phase_invalid_during_alloc)
$__internal_1_$__cuda_sm10x_tcgen05_guardrail_trap_phase_invalid_during_alloc:
[----:B------:R-:W-:Y:S05]  /*5040*/  BPT.TRAP 0x1 ;  /* 0x000000040000795c */ /* 0x000fea0000300000 */
[----:B------:R-:W-:-:S04]  /*5050*/  MOV R3, 0x0 ;  /* 0x0000000000037802 */ /* 0x000fc80000000f00 */
[----:B------:R-:W-:Y:S05]  /*5060*/  RET.REL.NODEC R2 `(kernel_cutlass_kernel_cudnngrouped_gemmgrouped_gemm_swiglugrouped_gemm_swiglu_quantBlockScaledContiguousGroupedGemmKernel_object_at__TiledMMA_ThrLayoutVMNK11110000_PermutationMNK____MMAAt_0) ;  /* 0xffffffac02e47950 */ /* 0x000fea0003c3ffff */
        .weak           $__internal_2_$__cuda_sm10x_tcgen05_guardrail_trap_unallocated_columns_being_dealloced
        .type           $__internal_2_$__cuda_sm10x_tcgen05_guardrail_trap_unallocated_columns_being_dealloced,@function
        .size           $__internal_2_$__cuda_sm10x_tcgen05_guardrail_trap_unallocated_columns_being_dealloced,(.L_x_96 - $__internal_2_$__cuda_sm10x_tcgen05_guardrail_trap_unallocated_columns_being_dealloced)
$__internal_2_$__cuda_sm10x_tcgen05_guardrail_trap_unallocated_columns_being_dealloced:
[----:B------:R-:W-:Y:S05]  /*5070*/  BPT.TRAP 0x1 ;  /* 0x000000040000795c */ /* 0x000fea0000300000 */
[----:B------:R-:W-:-:S04]  /*5080*/  HFMA2 R3, -RZ, RZ, 0, 0 ;  /* 0x00000000ff037431 */ /* 0x000fc800000001ff */
[----:B------:R-:W-:Y:S05]  /*5090*/  RET.REL.NODEC R2 `(kernel_cutlass_kernel_cudnngrouped_gemmgrouped_gemm_swiglugrouped_gemm_swiglu_quantBlockScaledContiguousGroupedGemmKernel_object_at__TiledMMA_ThrLayoutVMNK11110000_PermutationMNK____MMAAt_0) ;  /* 0xffffffac02d87950 */ /* 0x000fea0003c3ffff */
.L_x_93:
[----:B------:R-:W-:-:S00]  /*50a0*/  BRA `(.L_x_93) ;  /* 0xfffffffc00fc7947 */ /* 0x000fc0000383ffff */
[----:B------:R-:W-:-:S00]  /*50b0*/  NOP ;  /* 0x0000000000007918 */ /* 0x000fc00000000000 */
        /* <DEDUP_REMOVED lines=12> */
.L_x_96:


//--------------------- .nv.shared.kernel_cutlass_kernel_cudnngrouped_gemmgrouped_gemm_swiglugrouped_gemm_swiglu_quantBlockScaledContiguousGroupedGemmKernel_object_at__TiledMMA_ThrLayoutVMNK11110000_PermutationMNK____MMAAt_0 --------------------------
	.section	.nv.shared.kernel_cutlass_kernel_cudnngrouped_gemmgrouped_gemm_swiglugrouped_gemm_swiglu_quantBlockScaledContiguousGroupedGemmKernel_object_at__TiledMMA_ThrLayoutVMNK11110000_PermutationMNK____MMAAt_0,"aw",@nobits
	.sectionflags	@""
	.align	1024
	.zero		1024


//--------------------- .nv.shared.reserved.0     --------------------------
	.section	.nv.shared.reserved.0,"aw",@nobits
	.align	8
	.weak		__nv_reservedSMEM_offset_0_alias
	.size		__nv_reservedSMEM_offset_0_alias, 0, 64
	.other		__nv_reservedSMEM_offset_0_alias,@"STO_CUDA_RESERVED_SHARED STV_DEFAULT"
__nv_reservedSMEM_offset_0_alias:
	.zero		0
.nv.shared.reserved.0:
	.zero		64
	.weak		__nv_reservedSMEM_allocation_phase
	.type		__nv_reservedSMEM_allocation_phase,@object
	.size		__nv_reservedSMEM_allocation_phase,(.L_0 - __nv_reservedSMEM_allocation_phase)
__nv_reservedSMEM_allocation_phase:
	.zero		1
.L_0:
	.zero		7
	.weak		__nv_reservedSMEM_devtool_atexit_pc
	.type		__nv_reservedSMEM_devtool_atexit_pc,@object
	.size		__nv_reservedSMEM_devtool_atexit_pc,(__nv_reservedSMEM_allocation_mask - __nv_reservedSMEM_devtool_atexit_pc)
__nv_reservedSMEM_devtool_atexit_pc:
	.zero		8
	.weak		__nv_reservedSMEM_allocation_mask
	.type		__nv_reservedSMEM_allocation_mask,@object
	.size		__nv_reservedSMEM_allocation_mask,(.L_2 - __nv_reservedSMEM_allocation_mask)
__nv_reservedSMEM_allocation_mask:
	.zero		4
.L_2:


//--------------------- .nv.constant0.kernel_cutlass_kernel_cudnngrouped_gemmgrouped_gemm_swiglugrouped_gemm_swiglu_quantBlockScaledContiguousGroupedGemmKernel_object_at__TiledMMA_ThrLayoutVMNK11110000_PermutationMNK____MMAAt_0 --------------------------
	.section	.nv.constant0.kernel_cutlass_kernel_cudnngrouped_gemmgrouped_gemm_swiglugrouped_gemm_swiglu_quantBlockScaledContiguousGroupedGemmKernel_object_at__TiledMMA_ThrLayoutVMNK11110000_PermutationMNK____MMAAt_0,"a",@progbits
	.sectionflags	@""
	.align	4
.nv.constant0.kernel_cutlass_kernel_cudnngrouped_gemmgrouped_gemm_swiglugrouped_gemm_swiglu_quantBlockScaledContiguousGroupedGemmKernel_object_at__TiledMMA_ThrLayoutVMNK11110000_PermutationMNK____MMAAt_0:
	.zero		1924


//--------------------- SYMBOLS --------------------------

	.type		.nv.reservedSmem.offset0,@object
	.size		.nv.reservedSmem.offset0,0x4
	.type		.nv.reservedSmem.cap,@object
	.size		.nv.reservedSmem.cap,0x4
